//
// Generated by NVIDIA NVVM Compiler
//
// Compiler Build ID: CL-36424714
// Cuda compilation tools, release 13.0, V13.0.88
// Based on NVVM 20.0.0
//

.version 9.0
.target sm_100
.address_size 64

	// .globl	_Z21shortestPathsParallelPiiS_
.extern .func  (.param .b64 func_retval0) malloc
(
	.param .b64 malloc_param_0
)
;
.extern .func free
(
	.param .b64 free_param_0
)
;
.extern .func  (.param .b32 func_retval0) vprintf
(
	.param .b64 vprintf_param_0,
	.param .b64 vprintf_param_1
)
;
.extern .shared .align 16 .b8 s[];
.global .align 1 .b8 $str[16] = {37, 100, 32, 45, 32, 37, 100, 32, 124, 32, 37, 100, 32, 124, 124};
.global .align 1 .b8 $str$1[2] = {10};

.visible .entry _Z21shortestPathsParallelPiiS_(
	.param .u64 .ptr .align 1 _Z21shortestPathsParallelPiiS__param_0,
	.param .u32 _Z21shortestPathsParallelPiiS__param_1,
	.param .u64 .ptr .align 1 _Z21shortestPathsParallelPiiS__param_2
)
{
	.reg .pred 	%p<71>;
	.reg .b16 	%rs<30>;
	.reg .b32 	%r<313>;
	.reg .b64 	%rd<137>;

	ld.param.u64 	%rd33, [_Z21shortestPathsParallelPiiS__param_0];
	ld.param.u32 	%r94, [_Z21shortestPathsParallelPiiS__param_1];
	ld.param.u64 	%rd34, [_Z21shortestPathsParallelPiiS__param_2];
	cvta.to.global.u64 	%rd1, %rd33;
	cvta.to.global.u64 	%rd2, %rd34;
	mov.u32 	%r1, %tid.x;
	cvt.s64.s32 	%rd3, %r94;
	{ // callseq 0, 0
	.param .b64 param0;
	st.param.b64 	[param0], %rd3;
	.param .b64 retval0;
	call.uni (retval0), 
	malloc, 
	(
	param0
	);
	ld.param.b64 	%rd35, [retval0];
	} // callseq 0
	setp.lt.s32 	%p1, %r94, 1;
	@%p1 bra 	$L__BB0_13;
	add.s32 	%r96, %r94, -1;
	and.b32  	%r2, %r94, 15;
	setp.lt.u32 	%p2, %r96, 15;
	mov.b32 	%r273, 0;
	@%p2 bra 	$L__BB0_4;
	and.b32  	%r273, %r94, 2147483632;
	mov.b32 	%r271, 0;
$L__BB0_3:
	.pragma "nounroll";
	cvt.u64.u32 	%rd36, %r271;
	add.s64 	%rd37, %rd35, %rd36;
	mov.b16 	%rs1, 0;
	st.u8 	[%rd37], %rs1;
	st.u8 	[%rd37+1], %rs1;
	st.u8 	[%rd37+2], %rs1;
	st.u8 	[%rd37+3], %rs1;
	st.u8 	[%rd37+4], %rs1;
	st.u8 	[%rd37+5], %rs1;
	st.u8 	[%rd37+6], %rs1;
	st.u8 	[%rd37+7], %rs1;
	st.u8 	[%rd37+8], %rs1;
	st.u8 	[%rd37+9], %rs1;
	st.u8 	[%rd37+10], %rs1;
	st.u8 	[%rd37+11], %rs1;
	st.u8 	[%rd37+12], %rs1;
	st.u8 	[%rd37+13], %rs1;
	st.u8 	[%rd37+14], %rs1;
	st.u8 	[%rd37+15], %rs1;
	add.s32 	%r271, %r271, 16;
	setp.ne.s32 	%p3, %r271, %r273;
	@%p3 bra 	$L__BB0_3;
$L__BB0_4:
	setp.eq.s32 	%p4, %r2, 0;
	@%p4 bra 	$L__BB0_13;
	and.b32  	%r7, %r94, 7;
	setp.lt.u32 	%p5, %r2, 8;
	@%p5 bra 	$L__BB0_7;
	cvt.u64.u32 	%rd38, %r273;
	add.s64 	%rd39, %rd35, %rd38;
	mov.b16 	%rs2, 0;
	st.u8 	[%rd39], %rs2;
	st.u8 	[%rd39+1], %rs2;
	st.u8 	[%rd39+2], %rs2;
	st.u8 	[%rd39+3], %rs2;
	st.u8 	[%rd39+4], %rs2;
	st.u8 	[%rd39+5], %rs2;
	st.u8 	[%rd39+6], %rs2;
	st.u8 	[%rd39+7], %rs2;
	add.s32 	%r273, %r273, 8;
$L__BB0_7:
	setp.eq.s32 	%p6, %r7, 0;
	@%p6 bra 	$L__BB0_13;
	and.b32  	%r10, %r94, 3;
	setp.lt.u32 	%p7, %r7, 4;
	@%p7 bra 	$L__BB0_10;
	cvt.u64.u32 	%rd40, %r273;
	add.s64 	%rd41, %rd35, %rd40;
	mov.b16 	%rs3, 0;
	st.u8 	[%rd41], %rs3;
	st.u8 	[%rd41+1], %rs3;
	st.u8 	[%rd41+2], %rs3;
	st.u8 	[%rd41+3], %rs3;
	add.s32 	%r273, %r273, 4;
$L__BB0_10:
	setp.eq.s32 	%p8, %r10, 0;
	@%p8 bra 	$L__BB0_13;
	mov.b32 	%r276, 0;
$L__BB0_12:
	.pragma "nounroll";
	cvt.u64.u32 	%rd42, %r273;
	add.s64 	%rd43, %rd35, %rd42;
	mov.b16 	%rs4, 0;
	st.u8 	[%rd43], %rs4;
	add.s32 	%r273, %r273, 1;
	add.s32 	%r276, %r276, 1;
	setp.ne.s32 	%p9, %r276, %r10;
	@%p9 bra 	$L__BB0_12;
$L__BB0_13:
	setp.lt.s32 	%p10, %r94, 1;
	cvt.u64.u32 	%rd44, %r1;
	add.s64 	%rd45, %rd35, %rd44;
	mov.b16 	%rs5, 1;
	st.u8 	[%rd45], %rs5;
	shl.b64 	%rd46, %rd3, 2;
	{ // callseq 1, 0
	.param .b64 param0;
	st.param.b64 	[param0], %rd46;
	.param .b64 retval0;
	call.uni (retval0), 
	malloc, 
	(
	param0
	);
	ld.param.b64 	%rd47, [retval0];
	} // callseq 1
	@%p10 bra 	$L__BB0_63;
	mul.lo.s32 	%r17, %r94, %r1;
	add.s32 	%r18, %r94, -1;
	and.b32  	%r19, %r94, 15;
	setp.lt.u32 	%p11, %r18, 15;
	mov.b32 	%r277, 0;
	@%p11 bra 	$L__BB0_17;
	and.b32  	%r277, %r94, 2147483632;
	mov.b32 	%r282, 0;
$L__BB0_16:
	.pragma "nounroll";
	add.s32 	%r101, %r282, %r17;
	mul.wide.u32 	%rd48, %r101, 4;
	add.s64 	%rd49, %rd1, %rd48;
	ld.global.u32 	%r102, [%rd49];
	mul.wide.u32 	%rd50, %r282, 4;
	add.s64 	%rd51, %rd47, %rd50;
	st.u32 	[%rd51], %r102;
	ld.global.u32 	%r103, [%rd49+4];
	st.u32 	[%rd51+4], %r103;
	ld.global.u32 	%r104, [%rd49+8];
	st.u32 	[%rd51+8], %r104;
	ld.global.u32 	%r105, [%rd49+12];
	st.u32 	[%rd51+12], %r105;
	ld.global.u32 	%r106, [%rd49+16];
	st.u32 	[%rd51+16], %r106;
	ld.global.u32 	%r107, [%rd49+20];
	st.u32 	[%rd51+20], %r107;
	ld.global.u32 	%r108, [%rd49+24];
	st.u32 	[%rd51+24], %r108;
	ld.global.u32 	%r109, [%rd49+28];
	st.u32 	[%rd51+28], %r109;
	ld.global.u32 	%r110, [%rd49+32];
	st.u32 	[%rd51+32], %r110;
	ld.global.u32 	%r111, [%rd49+36];
	st.u32 	[%rd51+36], %r111;
	ld.global.u32 	%r112, [%rd49+40];
	st.u32 	[%rd51+40], %r112;
	ld.global.u32 	%r113, [%rd49+44];
	st.u32 	[%rd51+44], %r113;
	ld.global.u32 	%r114, [%rd49+48];
	st.u32 	[%rd51+48], %r114;
	ld.global.u32 	%r115, [%rd49+52];
	st.u32 	[%rd51+52], %r115;
	ld.global.u32 	%r116, [%rd49+56];
	st.u32 	[%rd51+56], %r116;
	ld.global.u32 	%r117, [%rd49+60];
	st.u32 	[%rd51+60], %r117;
	add.s32 	%r282, %r282, 16;
	setp.eq.s32 	%p12, %r282, %r277;
	@%p12 bra 	$L__BB0_17;
	bra.uni 	$L__BB0_16;
$L__BB0_17:
	setp.eq.s32 	%p13, %r19, 0;
	@%p13 bra 	$L__BB0_26;
	and.b32  	%r22, %r94, 7;
	setp.lt.u32 	%p14, %r19, 8;
	@%p14 bra 	$L__BB0_20;
	add.s32 	%r118, %r277, %r17;
	mul.wide.u32 	%rd52, %r118, 4;
	add.s64 	%rd53, %rd1, %rd52;
	ld.global.u32 	%r119, [%rd53];
	cvt.u64.u32 	%rd54, %r277;
	mul.wide.u32 	%rd55, %r277, 4;
	add.s64 	%rd56, %rd47, %rd55;
	st.u32 	[%rd56], %r119;
	cvt.u64.u32 	%rd57, %r17;
	add.s64 	%rd58, %rd54, %rd57;
	shl.b64 	%rd59, %rd58, 2;
	add.s64 	%rd60, %rd1, %rd59;
	ld.global.u32 	%r120, [%rd60+4];
	st.u32 	[%rd56+4], %r120;
	ld.global.u32 	%r121, [%rd60+8];
	st.u32 	[%rd56+8], %r121;
	ld.global.u32 	%r122, [%rd60+12];
	st.u32 	[%rd56+12], %r122;
	ld.global.u32 	%r123, [%rd60+16];
	st.u32 	[%rd56+16], %r123;
	ld.global.u32 	%r124, [%rd60+20];
	st.u32 	[%rd56+20], %r124;
	ld.global.u32 	%r125, [%rd60+24];
	st.u32 	[%rd56+24], %r125;
	ld.global.u32 	%r126, [%rd60+28];
	st.u32 	[%rd56+28], %r126;
	add.s32 	%r277, %r277, 8;
$L__BB0_20:
	setp.eq.s32 	%p15, %r22, 0;
	@%p15 bra 	$L__BB0_26;
	and.b32  	%r25, %r94, 3;
	setp.lt.u32 	%p16, %r22, 4;
	@%p16 bra 	$L__BB0_23;
	add.s32 	%r127, %r277, %r17;
	mul.wide.u32 	%rd61, %r127, 4;
	add.s64 	%rd62, %rd1, %rd61;
	ld.global.u32 	%r128, [%rd62];
	cvt.u64.u32 	%rd63, %r277;
	mul.wide.u32 	%rd64, %r277, 4;
	add.s64 	%rd65, %rd47, %rd64;
	st.u32 	[%rd65], %r128;
	cvt.u64.u32 	%rd66, %r17;
	add.s64 	%rd67, %rd63, %rd66;
	shl.b64 	%rd68, %rd67, 2;
	add.s64 	%rd69, %rd1, %rd68;
	ld.global.u32 	%r129, [%rd69+4];
	st.u32 	[%rd65+4], %r129;
	ld.global.u32 	%r130, [%rd69+8];
	st.u32 	[%rd65+8], %r130;
	ld.global.u32 	%r131, [%rd69+12];
	st.u32 	[%rd65+12], %r131;
	add.s32 	%r277, %r277, 4;
$L__BB0_23:
	setp.eq.s32 	%p17, %r25, 0;
	@%p17 bra 	$L__BB0_26;
	mov.b32 	%r281, 0;
$L__BB0_25:
	.pragma "nounroll";
	add.s32 	%r133, %r277, %r17;
	mul.wide.u32 	%rd70, %r133, 4;
	add.s64 	%rd71, %rd1, %rd70;
	ld.global.u32 	%r134, [%rd71];
	mul.wide.u32 	%rd72, %r277, 4;
	add.s64 	%rd73, %rd47, %rd72;
	st.u32 	[%rd73], %r134;
	add.s32 	%r277, %r277, 1;
	add.s32 	%r281, %r281, 1;
	setp.ne.s32 	%p18, %r281, %r25;
	@%p18 bra 	$L__BB0_25;
$L__BB0_26:
	and.b32  	%r32, %r94, 7;
	and.b32  	%r33, %r94, 3;
	bra.uni 	$L__BB0_48;
$L__BB0_27:
	setp.eq.s32 	%p58, %r32, 0;
	@%p58 bra 	$L__BB0_48;
	add.s32 	%r231, %r32, -1;
	setp.lt.u32 	%p59, %r231, 3;
	@%p59 bra 	$L__BB0_38;
	cvt.u64.u32 	%rd6, %r284;
	add.s64 	%rd7, %rd35, %rd6;
	ld.u8 	%rs23, [%rd7];
	setp.eq.s16 	%p60, %rs23, 1;
	mul.wide.u32 	%rd111, %r284, 4;
	add.s64 	%rd8, %rd47, %rd111;
	@%p60 bra 	$L__BB0_31;
	add.s32 	%r232, %r284, %r80;
	mul.wide.u32 	%rd112, %r232, 4;
	add.s64 	%rd113, %rd1, %rd112;
	ld.global.u32 	%r233, [%rd113];
	ld.u32 	%r234, [%rd8];
	ld.u32 	%r235, [%rd18];
	add.s32 	%r236, %r235, %r233;
	min.s32 	%r237, %r234, %r236;
	st.u32 	[%rd8], %r237;
$L__BB0_31:
	ld.u8 	%rs24, [%rd7+1];
	setp.eq.s16 	%p61, %rs24, 1;
	cvt.u64.u32 	%rd114, %r80;
	add.s64 	%rd115, %rd6, %rd114;
	shl.b64 	%rd116, %rd115, 2;
	add.s64 	%rd9, %rd1, %rd116;
	@%p61 bra 	$L__BB0_33;
	ld.global.u32 	%r238, [%rd9+4];
	ld.u32 	%r239, [%rd8+4];
	ld.u32 	%r240, [%rd18];
	add.s32 	%r241, %r240, %r238;
	min.s32 	%r242, %r239, %r241;
	st.u32 	[%rd8+4], %r242;
$L__BB0_33:
	ld.u8 	%rs25, [%rd7+2];
	setp.eq.s16 	%p62, %rs25, 1;
	@%p62 bra 	$L__BB0_35;
	ld.global.u32 	%r243, [%rd9+8];
	ld.u32 	%r244, [%rd8+8];
	ld.u32 	%r245, [%rd18];
	add.s32 	%r246, %r245, %r243;
	min.s32 	%r247, %r244, %r246;
	st.u32 	[%rd8+8], %r247;
$L__BB0_35:
	ld.u8 	%rs26, [%rd7+3];
	setp.eq.s16 	%p63, %rs26, 1;
	@%p63 bra 	$L__BB0_37;
	ld.global.u32 	%r248, [%rd9+12];
	ld.u32 	%r249, [%rd8+12];
	ld.u32 	%r250, [%rd18];
	add.s32 	%r251, %r250, %r248;
	min.s32 	%r252, %r249, %r251;
	st.u32 	[%rd8+12], %r252;
$L__BB0_37:
	add.s32 	%r284, %r284, 4;
$L__BB0_38:
	setp.eq.s32 	%p64, %r33, 0;
	@%p64 bra 	$L__BB0_48;
	setp.eq.s32 	%p65, %r33, 1;
	@%p65 bra 	$L__BB0_45;
	cvt.u64.u32 	%rd10, %r284;
	add.s64 	%rd11, %rd35, %rd10;
	ld.u8 	%rs27, [%rd11];
	setp.eq.s16 	%p66, %rs27, 1;
	@%p66 bra 	$L__BB0_42;
	add.s32 	%r253, %r284, %r80;
	mul.wide.u32 	%rd117, %r253, 4;
	add.s64 	%rd118, %rd1, %rd117;
	ld.global.u32 	%r254, [%rd118];
	shl.b64 	%rd119, %rd10, 2;
	add.s64 	%rd120, %rd47, %rd119;
	ld.u32 	%r255, [%rd120];
	ld.u32 	%r256, [%rd18];
	add.s32 	%r257, %r256, %r254;
	min.s32 	%r258, %r255, %r257;
	st.u32 	[%rd120], %r258;
$L__BB0_42:
	ld.u8 	%rs28, [%rd11+1];
	setp.eq.s16 	%p67, %rs28, 1;
	@%p67 bra 	$L__BB0_44;
	cvt.u64.u32 	%rd121, %r80;
	add.s64 	%rd122, %rd10, %rd121;
	shl.b64 	%rd123, %rd122, 2;
	add.s64 	%rd124, %rd1, %rd123;
	ld.global.u32 	%r259, [%rd124+4];
	shl.b64 	%rd125, %rd10, 2;
	add.s64 	%rd126, %rd47, %rd125;
	ld.u32 	%r260, [%rd126+4];
	ld.u32 	%r261, [%rd18];
	add.s32 	%r262, %r261, %r259;
	min.s32 	%r263, %r260, %r262;
	st.u32 	[%rd126+4], %r263;
$L__BB0_44:
	add.s32 	%r284, %r284, 2;
$L__BB0_45:
	and.b32  	%r264, %r94, 1;
	setp.eq.b32 	%p68, %r264, 1;
	not.pred 	%p69, %p68;
	@%p69 bra 	$L__BB0_48;
	cvt.u64.u32 	%rd127, %r284;
	add.s64 	%rd128, %rd35, %rd127;
	ld.u8 	%rs29, [%rd128];
	setp.eq.s16 	%p70, %rs29, 1;
	@%p70 bra 	$L__BB0_48;
	add.s32 	%r265, %r284, %r80;
	mul.wide.u32 	%rd129, %r265, 4;
	add.s64 	%rd130, %rd1, %rd129;
	ld.global.u32 	%r266, [%rd130];
	mul.wide.u32 	%rd131, %r284, 4;
	add.s64 	%rd132, %rd47, %rd131;
	ld.u32 	%r267, [%rd132];
	ld.u32 	%r268, [%rd18];
	add.s32 	%r269, %r268, %r266;
	min.s32 	%r270, %r267, %r269;
	st.u32 	[%rd132], %r270;
$L__BB0_48:
	mov.b32 	%r286, 0;
$L__BB0_49:
	cvt.u64.u32 	%rd74, %r286;
	add.s64 	%rd75, %rd35, %rd74;
	ld.u8 	%rs6, [%rd75];
	setp.ne.s16 	%p19, %rs6, 0;
	@%p19 bra 	$L__BB0_50;
	bra.uni 	$L__BB0_64;
$L__BB0_50:
	add.s32 	%r286, %r286, 1;
	setp.ne.s32 	%p20, %r286, %r94;
	@%p20 bra 	$L__BB0_49;
	setp.lt.u32 	%p21, %r18, 15;
	mov.b32 	%r309, 0;
	@%p21 bra 	$L__BB0_54;
	and.b32  	%r309, %r94, 2147483632;
	neg.s32 	%r308, %r309;
	add.s64 	%rd134, %rd47, 32;
	mul.wide.u32 	%rd76, %r17, 4;
	add.s64 	%rd77, %rd76, %rd2;
	add.s64 	%rd133, %rd77, 32;
$L__BB0_53:
	.pragma "nounroll";
	ld.u32 	%r137, [%rd134+-32];
	st.global.u32 	[%rd133+-32], %r137;
	ld.u32 	%r138, [%rd134+-28];
	st.global.u32 	[%rd133+-28], %r138;
	ld.u32 	%r139, [%rd134+-24];
	st.global.u32 	[%rd133+-24], %r139;
	ld.u32 	%r140, [%rd134+-20];
	st.global.u32 	[%rd133+-20], %r140;
	ld.u32 	%r141, [%rd134+-16];
	st.global.u32 	[%rd133+-16], %r141;
	ld.u32 	%r142, [%rd134+-12];
	st.global.u32 	[%rd133+-12], %r142;
	ld.u32 	%r143, [%rd134+-8];
	st.global.u32 	[%rd133+-8], %r143;
	ld.u32 	%r144, [%rd134+-4];
	st.global.u32 	[%rd133+-4], %r144;
	ld.u32 	%r145, [%rd134];
	st.global.u32 	[%rd133], %r145;
	ld.u32 	%r146, [%rd134+4];
	st.global.u32 	[%rd133+4], %r146;
	ld.u32 	%r147, [%rd134+8];
	st.global.u32 	[%rd133+8], %r147;
	ld.u32 	%r148, [%rd134+12];
	st.global.u32 	[%rd133+12], %r148;
	ld.u32 	%r149, [%rd134+16];
	st.global.u32 	[%rd133+16], %r149;
	ld.u32 	%r150, [%rd134+20];
	st.global.u32 	[%rd133+20], %r150;
	ld.u32 	%r151, [%rd134+24];
	st.global.u32 	[%rd133+24], %r151;
	ld.u32 	%r152, [%rd134+28];
	st.global.u32 	[%rd133+28], %r152;
	add.s32 	%r308, %r308, 16;
	add.s64 	%rd134, %rd134, 64;
	add.s64 	%rd133, %rd133, 64;
	setp.ne.s32 	%p22, %r308, 0;
	@%p22 bra 	$L__BB0_53;
$L__BB0_54:
	setp.eq.s32 	%p23, %r19, 0;
	@%p23 bra 	$L__BB0_63;
	setp.lt.u32 	%p24, %r19, 8;
	@%p24 bra 	$L__BB0_57;
	cvt.u64.u32 	%rd78, %r309;
	mul.wide.u32 	%rd79, %r309, 4;
	add.s64 	%rd80, %rd47, %rd79;
	ld.u32 	%r153, [%rd80];
	add.s32 	%r154, %r309, %r17;
	mul.wide.u32 	%rd81, %r154, 4;
	add.s64 	%rd82, %rd2, %rd81;
	st.global.u32 	[%rd82], %r153;
	ld.u32 	%r155, [%rd80+4];
	cvt.u64.u32 	%rd83, %r17;
	add.s64 	%rd84, %rd78, %rd83;
	shl.b64 	%rd85, %rd84, 2;
	add.s64 	%rd86, %rd2, %rd85;
	st.global.u32 	[%rd86+4], %r155;
	ld.u32 	%r156, [%rd80+8];
	st.global.u32 	[%rd86+8], %r156;
	ld.u32 	%r157, [%rd80+12];
	st.global.u32 	[%rd86+12], %r157;
	ld.u32 	%r158, [%rd80+16];
	st.global.u32 	[%rd86+16], %r158;
	ld.u32 	%r159, [%rd80+20];
	st.global.u32 	[%rd86+20], %r159;
	ld.u32 	%r160, [%rd80+24];
	st.global.u32 	[%rd86+24], %r160;
	ld.u32 	%r161, [%rd80+28];
	st.global.u32 	[%rd86+28], %r161;
	add.s32 	%r309, %r309, 8;
$L__BB0_57:
	setp.eq.s32 	%p25, %r32, 0;
	@%p25 bra 	$L__BB0_63;
	setp.lt.u32 	%p26, %r32, 4;
	@%p26 bra 	$L__BB0_60;
	cvt.u64.u32 	%rd87, %r309;
	mul.wide.u32 	%rd88, %r309, 4;
	add.s64 	%rd89, %rd47, %rd88;
	ld.u32 	%r162, [%rd89];
	add.s32 	%r163, %r309, %r17;
	mul.wide.u32 	%rd90, %r163, 4;
	add.s64 	%rd91, %rd2, %rd90;
	st.global.u32 	[%rd91], %r162;
	ld.u32 	%r164, [%rd89+4];
	cvt.u64.u32 	%rd92, %r17;
	add.s64 	%rd93, %rd87, %rd92;
	shl.b64 	%rd94, %rd93, 2;
	add.s64 	%rd95, %rd2, %rd94;
	st.global.u32 	[%rd95+4], %r164;
	ld.u32 	%r165, [%rd89+8];
	st.global.u32 	[%rd95+8], %r165;
	ld.u32 	%r166, [%rd89+12];
	st.global.u32 	[%rd95+12], %r166;
	add.s32 	%r309, %r309, 4;
$L__BB0_60:
	setp.eq.s32 	%p27, %r33, 0;
	@%p27 bra 	$L__BB0_63;
	add.s32 	%r167, %r309, %r17;
	mul.wide.u32 	%rd96, %r167, 4;
	add.s64 	%rd136, %rd2, %rd96;
	mul.wide.u32 	%rd97, %r309, 4;
	add.s64 	%rd135, %rd47, %rd97;
	neg.s32 	%r312, %r33;
$L__BB0_62:
	.pragma "nounroll";
	ld.u32 	%r168, [%rd135];
	st.global.u32 	[%rd136], %r168;
	add.s64 	%rd136, %rd136, 4;
	add.s64 	%rd135, %rd135, 4;
	add.s32 	%r312, %r312, 1;
	setp.ne.s32 	%p28, %r312, 0;
	@%p28 bra 	$L__BB0_62;
$L__BB0_63:
	{ // callseq 2, 0
	.param .b64 param0;
	st.param.b64 	[param0], %rd35;
	call.uni 
	free, 
	(
	param0
	);
	} // callseq 2
	{ // callseq 3, 0
	.param .b64 param0;
	st.param.b64 	[param0], %rd47;
	call.uni 
	free, 
	(
	param0
	);
	} // callseq 3
	ret;
$L__BB0_64:
	setp.lt.u32 	%p29, %r18, 3;
	mov.b32 	%r290, 999999999;
	mov.b32 	%r299, 0;
	mov.u32 	%r291, %r1;
	@%p29 bra 	$L__BB0_75;
	mov.b32 	%r290, 999999999;
	mov.b32 	%r287, 0;
	mov.u32 	%r291, %r1;
$L__BB0_66:
	cvt.u64.u32 	%rd98, %r287;
	add.s64 	%rd14, %rd35, %rd98;
	ld.u8 	%rs7, [%rd14];
	setp.eq.s16 	%p30, %rs7, 1;
	mul.wide.u32 	%rd99, %r287, 4;
	add.s64 	%rd15, %rd47, %rd99;
	@%p30 bra 	$L__BB0_68;
	ld.u32 	%r174, [%rd15];
	setp.lt.s32 	%p31, %r174, %r290;
	min.s32 	%r290, %r174, %r290;
	selp.b32 	%r291, %r287, %r291, %p31;
$L__BB0_68:
	ld.u8 	%rs8, [%rd14+1];
	setp.eq.s16 	%p32, %rs8, 1;
	@%p32 bra 	$L__BB0_70;
	add.s32 	%r175, %r287, 1;
	ld.u32 	%r176, [%rd15+4];
	setp.lt.s32 	%p33, %r176, %r290;
	min.s32 	%r290, %r176, %r290;
	selp.b32 	%r291, %r175, %r291, %p33;
$L__BB0_70:
	ld.u8 	%rs9, [%rd14+2];
	setp.eq.s16 	%p34, %rs9, 1;
	@%p34 bra 	$L__BB0_72;
	add.s32 	%r177, %r287, 2;
	ld.u32 	%r178, [%rd15+8];
	setp.lt.s32 	%p35, %r178, %r290;
	min.s32 	%r290, %r178, %r290;
	selp.b32 	%r291, %r177, %r291, %p35;
$L__BB0_72:
	ld.u8 	%rs10, [%rd14+3];
	setp.eq.s16 	%p36, %rs10, 1;
	@%p36 bra 	$L__BB0_74;
	add.s32 	%r179, %r287, 3;
	ld.u32 	%r180, [%rd15+12];
	setp.lt.s32 	%p37, %r180, %r290;
	min.s32 	%r290, %r180, %r290;
	selp.b32 	%r291, %r179, %r291, %p37;
$L__BB0_74:
	add.s32 	%r287, %r287, 4;
	and.b32  	%r299, %r94, 2147483644;
	setp.ne.s32 	%p38, %r287, %r299;
	@%p38 bra 	$L__BB0_66;
$L__BB0_75:
	setp.eq.s32 	%p39, %r33, 0;
	@%p39 bra 	$L__BB0_84;
	cvt.u64.u32 	%rd100, %r299;
	add.s64 	%rd16, %rd35, %rd100;
	ld.u8 	%rs11, [%rd16];
	setp.eq.s16 	%p40, %rs11, 1;
	mul.wide.u32 	%rd101, %r299, 4;
	add.s64 	%rd17, %rd47, %rd101;
	@%p40 bra 	$L__BB0_78;
	ld.u32 	%r181, [%rd17];
	setp.lt.s32 	%p41, %r181, %r290;
	min.s32 	%r290, %r181, %r290;
	selp.b32 	%r291, %r299, %r291, %p41;
$L__BB0_78:
	setp.eq.s32 	%p42, %r33, 1;
	@%p42 bra 	$L__BB0_84;
	ld.u8 	%rs12, [%rd16+1];
	setp.eq.s16 	%p43, %rs12, 1;
	@%p43 bra 	$L__BB0_81;
	ld.u32 	%r182, [%rd17+4];
	setp.lt.s32 	%p44, %r182, %r290;
	min.s32 	%r290, %r182, %r290;
	add.s32 	%r183, %r299, 1;
	selp.b32 	%r291, %r183, %r291, %p44;
$L__BB0_81:
	setp.eq.s32 	%p45, %r33, 2;
	@%p45 bra 	$L__BB0_84;
	ld.u8 	%rs13, [%rd16+2];
	setp.eq.s16 	%p46, %rs13, 1;
	@%p46 bra 	$L__BB0_84;
	ld.u32 	%r184, [%rd17+8];
	setp.lt.s32 	%p47, %r184, %r290;
	add.s32 	%r185, %r299, 2;
	selp.b32 	%r291, %r185, %r291, %p47;
$L__BB0_84:
	setp.lt.u32 	%p48, %r18, 7;
	cvt.u64.u32 	%rd102, %r291;
	add.s64 	%rd103, %rd35, %rd102;
	mov.b16 	%rs14, 1;
	st.u8 	[%rd103], %rs14;
	mul.lo.s32 	%r80, %r291, %r94;
	mul.wide.u32 	%rd104, %r291, 4;
	add.s64 	%rd18, %rd47, %rd104;
	mov.b32 	%r284, 0;
	@%p48 bra 	$L__BB0_27;
	mov.b32 	%r307, 0;
$L__BB0_86:
	.pragma "nounroll";
	cvt.u64.u32 	%rd19, %r307;
	add.s64 	%rd20, %rd35, %rd19;
	ld.u8 	%rs15, [%rd20];
	setp.eq.s16 	%p49, %rs15, 1;
	mul.wide.u32 	%rd105, %r307, 4;
	add.s64 	%rd21, %rd47, %rd105;
	@%p49 bra 	$L__BB0_88;
	cvt.u32.u64 	%r188, %rd19;
	add.s32 	%r189, %r188, %r80;
	mul.wide.u32 	%rd106, %r189, 4;
	add.s64 	%rd107, %rd1, %rd106;
	ld.global.u32 	%r190, [%rd107];
	ld.u32 	%r191, [%rd21];
	ld.u32 	%r192, [%rd18];
	add.s32 	%r193, %r192, %r190;
	min.s32 	%r194, %r191, %r193;
	st.u32 	[%rd21], %r194;
$L__BB0_88:
	ld.u8 	%rs16, [%rd20+1];
	setp.eq.s16 	%p50, %rs16, 1;
	cvt.u64.u32 	%rd108, %r80;
	add.s64 	%rd109, %rd19, %rd108;
	shl.b64 	%rd110, %rd109, 2;
	add.s64 	%rd22, %rd1, %rd110;
	@%p50 bra 	$L__BB0_90;
	ld.global.u32 	%r195, [%rd22+4];
	ld.u32 	%r196, [%rd21+4];
	ld.u32 	%r197, [%rd18];
	add.s32 	%r198, %r197, %r195;
	min.s32 	%r199, %r196, %r198;
	st.u32 	[%rd21+4], %r199;
$L__BB0_90:
	ld.u8 	%rs17, [%rd20+2];
	setp.eq.s16 	%p51, %rs17, 1;
	@%p51 bra 	$L__BB0_92;
	ld.global.u32 	%r200, [%rd22+8];
	ld.u32 	%r201, [%rd21+8];
	ld.u32 	%r202, [%rd18];
	add.s32 	%r203, %r202, %r200;
	min.s32 	%r204, %r201, %r203;
	st.u32 	[%rd21+8], %r204;
$L__BB0_92:
	ld.u8 	%rs18, [%rd20+3];
	setp.eq.s16 	%p52, %rs18, 1;
	@%p52 bra 	$L__BB0_94;
	ld.global.u32 	%r205, [%rd22+12];
	ld.u32 	%r206, [%rd21+12];
	ld.u32 	%r207, [%rd18];
	add.s32 	%r208, %r207, %r205;
	min.s32 	%r209, %r206, %r208;
	st.u32 	[%rd21+12], %r209;
$L__BB0_94:
	ld.u8 	%rs19, [%rd20+4];
	setp.eq.s16 	%p53, %rs19, 1;
	@%p53 bra 	$L__BB0_96;
	ld.global.u32 	%r210, [%rd22+16];
	ld.u32 	%r211, [%rd21+16];
	ld.u32 	%r212, [%rd18];
	add.s32 	%r213, %r212, %r210;
	min.s32 	%r214, %r211, %r213;
	st.u32 	[%rd21+16], %r214;
$L__BB0_96:
	ld.u8 	%rs20, [%rd20+5];
	setp.eq.s16 	%p54, %rs20, 1;
	@%p54 bra 	$L__BB0_98;
	ld.global.u32 	%r215, [%rd22+20];
	ld.u32 	%r216, [%rd21+20];
	ld.u32 	%r217, [%rd18];
	add.s32 	%r218, %r217, %r215;
	min.s32 	%r219, %r216, %r218;
	st.u32 	[%rd21+20], %r219;
$L__BB0_98:
	ld.u8 	%rs21, [%rd20+6];
	setp.eq.s16 	%p55, %rs21, 1;
	@%p55 bra 	$L__BB0_100;
	ld.global.u32 	%r220, [%rd22+24];
	ld.u32 	%r221, [%rd21+24];
	ld.u32 	%r222, [%rd18];
	add.s32 	%r223, %r222, %r220;
	min.s32 	%r224, %r221, %r223;
	st.u32 	[%rd21+24], %r224;
$L__BB0_100:
	ld.u8 	%rs22, [%rd20+7];
	setp.eq.s16 	%p56, %rs22, 1;
	@%p56 bra 	$L__BB0_102;
	ld.global.u32 	%r225, [%rd22+28];
	ld.u32 	%r226, [%rd21+28];
	ld.u32 	%r227, [%rd18];
	add.s32 	%r228, %r227, %r225;
	min.s32 	%r229, %r226, %r228;
	st.u32 	[%rd21+28], %r229;
$L__BB0_102:
	cvt.u32.u64 	%r230, %rd19;
	add.s32 	%r307, %r230, 8;
	and.b32  	%r284, %r94, 2147483640;
	setp.eq.s32 	%p57, %r307, %r284;
	@%p57 bra 	$L__BB0_27;
	bra.uni 	$L__BB0_86;

}
	// .globl	_Z23shortestPathsParallelV2PiiS_
.visible .entry _Z23shortestPathsParallelV2PiiS_(
	.param .u64 .ptr .align 1 _Z23shortestPathsParallelV2PiiS__param_0,
	.param .u32 _Z23shortestPathsParallelV2PiiS__param_1,
	.param .u64 .ptr .align 1 _Z23shortestPathsParallelV2PiiS__param_2
)
{
	.local .align 8 .b8 	__local_depot1[16];
	.reg .b64 	%SP;
	.reg .b64 	%SPL;
	.reg .pred 	%p<18>;
	.reg .b16 	%rs<7>;
	.reg .b32 	%r<78>;
	.reg .b64 	%rd<25>;

	mov.u64 	%SPL, __local_depot1;
	cvta.local.u64 	%SP, %SPL;
	ld.param.u64 	%rd5, [_Z23shortestPathsParallelV2PiiS__param_0];
	ld.param.u32 	%r27, [_Z23shortestPathsParallelV2PiiS__param_1];
	ld.param.u64 	%rd4, [_Z23shortestPathsParallelV2PiiS__param_2];
	cvta.to.global.u64 	%rd1, %rd5;
	mov.u32 	%r1, %tid.x;
	mov.u32 	%r2, %ctaid.x;
	mov.u32 	%r3, %ntid.x;
	shl.b32 	%r28, %r3, 2;
	mov.u32 	%r29, s;
	add.s32 	%r4, %r29, %r28;
	shl.b32 	%r30, %r3, 1;
	cvt.u64.u32 	%rd2, %r30;
	shl.b32 	%r31, %r3, 3;
	add.s32 	%r5, %r4, %r31;
	add.s32 	%r6, %r5, %r1;
	mov.b16 	%rs1, 0;
	st.shared.u8 	[%r6], %rs1;
	setp.ne.s32 	%p1, %r1, 0;
	@%p1 bra 	$L__BB1_2;
	add.s32 	%r32, %r5, %r2;
	mov.b16 	%rs2, 1;
	st.shared.u8 	[%r32], %rs2;
$L__BB1_2:
	bar.sync 	0;
	mad.lo.s32 	%r7, %r27, %r2, %r1;
	mul.wide.s32 	%rd6, %r7, 4;
	add.s64 	%rd7, %rd1, %rd6;
	ld.global.u32 	%r33, [%rd7];
	shl.b32 	%r34, %r1, 2;
	add.s32 	%r8, %r29, %r34;
	st.shared.u32 	[%r8], %r33;
	bar.sync 	0;
	setp.lt.s32 	%p2, %r27, 1;
	@%p2 bra 	$L__BB1_24;
	add.u64 	%rd8, %SP, 0;
	add.u64 	%rd3, %SPL, 0;
	add.s32 	%r9, %r4, %r34;
	add.s32 	%r11, %r9, %r28;
	add.s32 	%r12, %r3, -1;
	sub.s32 	%r13, %r5, %r28;
	mov.b32 	%r73, 0;
	mov.u64 	%rd18, $str;
	mov.u64 	%rd21, $str$1;
	mov.u32 	%r74, %r73;
	bra.uni 	$L__BB1_5;
$L__BB1_4:
	add.s32 	%r74, %r74, 1;
	setp.eq.s32 	%p4, %r74, %r27;
	@%p4 bra 	$L__BB1_24;
$L__BB1_5:
	add.s32 	%r38, %r5, %r74;
	ld.shared.u8 	%rs3, [%r38];
	setp.ne.s16 	%p3, %rs3, 0;
	@%p3 bra 	$L__BB1_4;
	bar.sync 	0;
	ld.shared.u8 	%rs4, [%r6];
	setp.ne.s16 	%p5, %rs4, 0;
	mov.b32 	%r75, 99999999;
	@%p5 bra 	$L__BB1_8;
	ld.shared.u32 	%r75, [%r8];
$L__BB1_8:
	setp.ne.s32 	%p6, %r2, 0;
	st.shared.u32 	[%r9], %r75;
	st.shared.u32 	[%r11], %r1;
	bar.sync 	0;
	@%p6 bra 	$L__BB1_11;
	setp.ne.s32 	%p7, %r1, %r12;
	ld.shared.u32 	%r42, [%r9];
	ld.shared.u32 	%r43, [%r11];
	ld.shared.s8 	%r44, [%r6];
	st.local.v2.u32 	[%rd3], {%r42, %r43};
	st.local.u32 	[%rd3+8], %r44;
	cvta.global.u64 	%rd19, %rd18;
	{ // callseq 7, 0
	.param .b64 param0;
	st.param.b64 	[param0], %rd19;
	.param .b64 param1;
	st.param.b64 	[param1], %rd8;
	.param .b32 retval0;
	call.uni (retval0), 
	vprintf, 
	(
	param0, 
	param1
	);
	ld.param.b32 	%r45, [retval0];
	} // callseq 7
	@%p7 bra 	$L__BB1_11;
	cvta.global.u64 	%rd22, %rd21;
	{ // callseq 8, 0
	.param .b64 param0;
	st.param.b64 	[param0], %rd22;
	.param .b64 param1;
	st.param.b64 	[param1], 0;
	.param .b32 retval0;
	call.uni (retval0), 
	vprintf, 
	(
	param0, 
	param1
	);
	ld.param.b32 	%r47, [retval0];
	} // callseq 8
$L__BB1_11:
	setp.lt.u32 	%p8, %r3, 2;
	bar.sync 	0;
	@%p8 bra 	$L__BB1_19;
	mov.b32 	%r76, 1;
$L__BB1_13:
	shl.b32 	%r19, %r76, 1;
	mul.lo.s32 	%r20, %r19, %r1;
	setp.ge.u32 	%p9, %r20, %r3;
	@%p9 bra 	$L__BB1_18;
	add.s32 	%r21, %r20, %r76;
	shl.b32 	%r50, %r20, 2;
	add.s32 	%r22, %r4, %r50;
	ld.shared.u32 	%r23, [%r22];
	setp.eq.s32 	%p10, %r23, 0;
	shl.b32 	%r51, %r76, 2;
	add.s32 	%r24, %r22, %r51;
	mov.u32 	%r77, %r21;
	@%p10 bra 	$L__BB1_17;
	ld.shared.u32 	%r52, [%r4];
	setp.ne.s32 	%p11, %r52, 0;
	mov.u32 	%r77, %r20;
	@%p11 bra 	$L__BB1_17;
	ld.shared.u32 	%r53, [%r24];
	setp.lt.s32 	%p12, %r23, %r53;
	selp.b32 	%r77, %r20, %r21, %p12;
$L__BB1_17:
	add.s32 	%r54, %r77, %r3;
	add.s32 	%r55, %r22, %r28;
	st.shared.u32 	[%r55], %r54;
	ld.shared.u32 	%r56, [%r24];
	setp.eq.s32 	%p14, %r56, 0;
	min.s32 	%r57, %r23, %r56;
	selp.b32 	%r58, %r23, %r57, %p14;
	selp.b32 	%r59, %r56, %r58, %p10;
	st.shared.u32 	[%r22], %r59;
$L__BB1_18:
	bar.sync 	0;
	setp.lt.u32 	%p15, %r19, %r3;
	mov.u32 	%r76, %r19;
	@%p15 bra 	$L__BB1_13;
$L__BB1_19:
	setp.ne.s32 	%p16, %r1, 0;
	@%p16 bra 	$L__BB1_21;
	ld.shared.u32 	%r60, [%r13];
	add.s32 	%r61, %r5, %r60;
	mov.b16 	%rs5, 1;
	st.shared.u8 	[%r61], %rs5;
$L__BB1_21:
	bar.sync 	0;
	ld.shared.u8 	%rs6, [%r6];
	setp.ne.s16 	%p17, %rs6, 0;
	@%p17 bra 	$L__BB1_23;
	ld.shared.u32 	%r62, [%r13];
	mad.lo.s32 	%r63, %r62, %r27, %r1;
	mul.wide.s32 	%rd23, %r63, 4;
	add.s64 	%rd24, %rd1, %rd23;
	ld.global.u32 	%r64, [%rd24];
	ld.shared.u32 	%r65, [%r8];
	shl.b32 	%r66, %r62, 2;
	mov.u32 	%r67, s;
	add.s32 	%r68, %r67, %r66;
	ld.shared.u32 	%r69, [%r68];
	add.s32 	%r70, %r69, %r64;
	min.s32 	%r71, %r65, %r70;
	st.shared.u32 	[%r8], %r71;
$L__BB1_23:
	bar.sync 	0;
	mov.u32 	%r74, %r73;
	bra.uni 	$L__BB1_5;
$L__BB1_24:
	mul.wide.u32 	%rd9, %r3, 4;
	mov.u32 	%r39, s;
	cvt.u64.u32 	%rd10, %r39;
	cvta.shared.u64 	%rd11, %rd10;
	add.s64 	%rd12, %rd11, %rd9;
	cvta.to.global.u64 	%rd13, %rd4;
	ld.shared.u32 	%r40, [%r8];
	mul.wide.s32 	%rd14, %r7, 4;
	add.s64 	%rd15, %rd13, %rd14;
	st.global.u32 	[%rd15], %r40;
	shl.b64 	%rd16, %rd2, 2;
	add.s64 	%rd17, %rd12, %rd16;
	{ // callseq 4, 0
	.param .b64 param0;
	st.param.b64 	[param0], %rd17;
	call.uni 
	free, 
	(
	param0
	);
	} // callseq 4
	{ // callseq 5, 0
	.param .b64 param0;
	st.param.b64 	[param0], %rd11;
	call.uni 
	free, 
	(
	param0
	);
	} // callseq 5
	{ // callseq 6, 0
	.param .b64 param0;
	st.param.b64 	[param0], %rd12;
	call.uni 
	free, 
	(
	param0
	);
	} // callseq 6
	ret;

}


// ===== COMPILED SASS (sm_100) =====

	.target	sm_100

	.elftype	@"ET_EXEC"


//--------------------- .note.nv.tkinfo           --------------------------
	.section	.note.nv.tkinfo,"",@"SHT_NOTE"
	.sectionflags	@"SHF_NOTE_NV_TKINFO"
	.tkinfo
        /*0018*/ 	.word	0x00000002
        /*0030*/ 	.string	""
        /*0030*/ 	.string	"ptxas"
        /*0030*/ 	.string	"Cuda compilation tools, release 13.0, V13.0.88"
        /*0030*/ 	.string	"Build cuda_13.0.r13.0/compiler.36424714_0"
        /*0030*/ 	.string	"-arch sm_100 -m 64 "



//--------------------- .note.nv.cuinfo           --------------------------
	.section	.note.nv.cuinfo,"",@"SHT_NOTE"
	.sectionflags	@"SHF_NOTE_NV_CUINFO"
        /*0018*/ 	.short	0x0002
        /*001a*/ 	.short	0x0064
        /*001c*/ 	.short	0x0082
	.zero		2


//--------------------- .nv.info                  --------------------------
	.section	.nv.info,"",@"SHT_CUDA_INFO"
	.align	4


	//----- nvinfo : EIATTR_REGCOUNT
	.align		4
        /*0000*/ 	.byte	0x04, 0x2f
        /*0002*/ 	.short	(.L_3 - .L_2)
	.align		4
.L_2:
        /*0004*/ 	.word	index@(_Z21shortestPathsParallelPiiS_)
        /*0008*/ 	.word	0x0000001e


	//----- nvinfo : EIATTR_FRAME_SIZE
	.align		4
.L_3:
        /*000c*/ 	.byte	0x04, 0x11
        /*000e*/ 	.short	(.L_5 - .L_4)
	.align		4
.L_4:
        /*0010*/ 	.word	index@(_Z21shortestPathsParallelPiiS_)
        /*0014*/ 	.word	0x00000000


	//----- nvinfo : EIATTR_REGCOUNT
	.align		4
.L_5:
        /*0018*/ 	.byte	0x04, 0x2f
        /*001a*/ 	.short	(.L_7 - .L_6)
	.align		4
.L_6:
        /*001c*/ 	.word	index@(_Z23shortestPathsParallelV2PiiS_)
        /*0020*/ 	.word	0x0000001c


	//----- nvinfo : EIATTR_FRAME_SIZE
	.align		4
.L_7:
        /*0024*/ 	.byte	0x04, 0x11
        /*0026*/ 	.short	(.L_9 - .L_8)
	.align		4
.L_8:
        /*0028*/ 	.word	index@(_Z23shortestPathsParallelV2PiiS_)
        /*002c*/ 	.word	0x00000010


	//----- nvinfo : EIATTR_MIN_STACK_SIZE
	.align		4
.L_9:
        /*0030*/ 	.byte	0x04, 0x12
        /*0032*/ 	.short	(.L_11 - .L_10)
	.align		4
.L_10:
        /*0034*/ 	.word	index@(_Z23shortestPathsParallelV2PiiS_)
        /*0038*/ 	.word	0x00000010


	//----- nvinfo : EIATTR_MIN_STACK_SIZE
	.align		4
.L_11:
        /*003c*/ 	.byte	0x04, 0x12
        /*003e*/ 	.short	(.L_13 - .L_12)
	.align		4
.L_12:
        /*0040*/ 	.word	index@(_Z21shortestPathsParallelPiiS_)
        /*0044*/ 	.word	0x00000000
.L_13:


//--------------------- .nv.compat                --------------------------
	.section	.nv.compat,"",@"SHT_CUDA_COMPAT_INFO"
	.align	4
        /*0000*/ 	.byte	0x02, 0x09, 0x00, 0x00, 0x02, 0x02, 0x01, 0x00, 0x02, 0x05, 0x05, 0x00, 0x03, 0x07, 0x01, 0x01
        /*0010*/ 	.byte	0x02, 0x03, 0x00, 0x00, 0x02, 0x06, 0x01, 0x00, 0x04, 0x0b, 0x08, 0x00, 0x09, 0x00, 0x00, 0x00
        /*0020*/ 	.byte	0x00, 0x00, 0x00, 0x00


//--------------------- .nv.info._Z23shortestPathsParallelV2PiiS_ --------------------------
	.section	.nv.info._Z23shortestPathsParallelV2PiiS_,"",@"SHT_CUDA_INFO"
	.sectionflags	@""
	.align	4


	//----- nvinfo : EIATTR_CUDA_API_VERSION
	.align		4
        /*0000*/ 	.byte	0x04, 0x37
        /*0002*/ 	.short	(.L_15 - .L_14)
.L_14:
        /*0004*/ 	.word	0x00000082


	//----- nvinfo : EIATTR_KPARAM_INFO
	.align		4
.L_15:
        /*0008*/ 	.byte	0x04, 0x17
        /*000a*/ 	.short	(.L_17 - .L_16)
.L_16:
        /*000c*/ 	.word	0x00000000
        /*0010*/ 	.short	0x0002
        /*0012*/ 	.short	0x0010
        /*0014*/ 	.byte	0x00, 0xf5, 0x21, 0x00


	//----- nvinfo : EIATTR_KPARAM_INFO
	.align		4
.L_17:
        /*0018*/ 	.byte	0x04, 0x17
        /*001a*/ 	.short	(.L_19 - .L_18)
.L_18:
        /*001c*/ 	.word	0x00000000
        /*0020*/ 	.short	0x0001
        /*0022*/ 	.short	0x0008
        /*0024*/ 	.byte	0x00, 0xf0, 0x11, 0x00


	//----- nvinfo : EIATTR_KPARAM_INFO
	.align		4
.L_19:
        /*0028*/ 	.byte	0x04, 0x17
        /*002a*/ 	.short	(.L_21 - .L_20)
.L_20:
        /*002c*/ 	.word	0x00000000
        /*0030*/ 	.short	0x0000
        /*0032*/ 	.short	0x0000
        /*0034*/ 	.byte	0x00, 0xf5, 0x21, 0x00


	//----- nvinfo : EIATTR_SPARSE_MMA_MASK
	.align		4
.L_21:
        /*0038*/ 	.byte	0x03, 0x50
        /*003a*/ 	.short	0x0000


	//----- nvinfo : EIATTR_MAXREG_COUNT
	.align		4
        /*003c*/ 	.byte	0x03, 0x1b
        /*003e*/ 	.short	0x00ff


	//----- nvinfo : EIATTR_NUM_BARRIERS
	.align		4
        /*0040*/ 	.byte	0x02, 0x4c
        /*0042*/ 	.byte	0x01
	.zero		1


	//----- nvinfo : EIATTR_EXTERNS
	.align		4
        /*0044*/ 	.byte	0x04, 0x0f
        /*0046*/ 	.short	(.L_23 - .L_22)


	//   ....[0]....
	.align		4
.L_22:
        /*0048*/ 	.word	index@(free)


	//   ....[1]....
	.align		4
        /*004c*/ 	.word	index@(vprintf)


	//----- nvinfo : EIATTR_MERCURY_ISA_VERSION
	.align		4
.L_23:
        /*0050*/ 	.byte	0x03, 0x5f
        /*0052*/ 	.short	0x0101


	//----- nvinfo : EIATTR_VRC_CTA_INIT_COUNT
	.align		4
        /*0054*/ 	.byte	0x02, 0x4a
	.zero		1
	.zero		1


	//----- nvinfo : EIATTR_SYSCALL_OFFSETS
	.align		4
        /*0058*/ 	.byte	0x04, 0x46
        /*005a*/ 	.short	(.L_25 - .L_24)


	//   ....[0]....
.L_24:
        /*005c*/ 	.word	0x000003f0


	//   ....[1]....
        /*0060*/ 	.word	0x00000490


	//   ....[2]....
        /*0064*/ 	.word	0x00000a50


	//   ....[3]....
        /*0068*/ 	.word	0x00000aa0


	//   ....[4]....
        /*006c*/ 	.word	0x00000af0


	//----- nvinfo : EIATTR_EXIT_INSTR_OFFSETS
	.align		4
.L_25:
        /*0070*/ 	.byte	0x04, 0x1c
        /*0072*/ 	.short	(.L_27 - .L_26)


	//   ....[0]....
.L_26:
        /*0074*/ 	.word	0x00000b00


	//----- nvinfo : EIATTR_CRS_STACK_SIZE
	.align		4
.L_27:
        /*0078*/ 	.byte	0x04, 0x1e
        /*007a*/ 	.short	(.L_29 - .L_28)
.L_28:
        /*007c*/ 	.word	0x00000000


	//----- nvinfo : EIATTR_CBANK_PARAM_SIZE
	.align		4
.L_29:
        /*0080*/ 	.byte	0x03, 0x19
        /*0082*/ 	.short	0x0018


	//----- nvinfo : EIATTR_PARAM_CBANK
	.align		4
        /*0084*/ 	.byte	0x04, 0x0a
        /*0086*/ 	.short	(.L_31 - .L_30)
	.align		4
.L_30:
        /*0088*/ 	.word	index@(.nv.constant0._Z23shortestPathsParallelV2PiiS_)
        /*008c*/ 	.short	0x0380
        /*008e*/ 	.short	0x0018


	//----- nvinfo : EIATTR_SW_WAR
	.align		4
.L_31:
        /*0090*/ 	.byte	0x04, 0x36
        /*0092*/ 	.short	(.L_33 - .L_32)
.L_32:
        /*0094*/ 	.word	0x00000008
.L_33:


//--------------------- .nv.info._Z21shortestPathsParallelPiiS_ --------------------------
	.section	.nv.info._Z21shortestPathsParallelPiiS_,"",@"SHT_CUDA_INFO"
	.sectionflags	@""
	.align	4


	//----- nvinfo : EIATTR_CUDA_API_VERSION
	.align		4
        /*0000*/ 	.byte	0x04, 0x37
        /*0002*/ 	.short	(.L_35 - .L_34)
.L_34:
        /*0004*/ 	.word	0x00000082


	//----- nvinfo : EIATTR_KPARAM_INFO
	.align		4
.L_35:
        /*0008*/ 	.byte	0x04, 0x17
        /*000a*/ 	.short	(.L_37 - .L_36)
.L_36:
        /*000c*/ 	.word	0x00000000
        /*0010*/ 	.short	0x0002
        /*0012*/ 	.short	0x0010
        /*0014*/ 	.byte	0x00, 0xf5, 0x21, 0x00


	//----- nvinfo : EIATTR_KPARAM_INFO
	.align		4
.L_37:
        /*0018*/ 	.byte	0x04, 0x17
        /*001a*/ 	.short	(.L_39 - .L_38)
.L_38:
        /*001c*/ 	.word	0x00000000
        /*0020*/ 	.short	0x0001
        /*0022*/ 	.short	0x0008
        /*0024*/ 	.byte	0x00, 0xf0, 0x11, 0x00


	//----- nvinfo : EIATTR_KPARAM_INFO
	.align		4
.L_39:
        /*0028*/ 	.byte	0x04, 0x17
        /*002a*/ 	.short	(.L_41 - .L_40)
.L_40:
        /*002c*/ 	.word	0x00000000
        /*0030*/ 	.short	0x0000
        /*0032*/ 	.short	0x0000
        /*0034*/ 	.byte	0x00, 0xf5, 0x21, 0x00


	//----- nvinfo : EIATTR_SPARSE_MMA_MASK
	.align		4
.L_41:
        /*0038*/ 	.byte	0x03, 0x50
        /*003a*/ 	.short	0x0000


	//----- nvinfo : EIATTR_MAXREG_COUNT
	.align		4
        /*003c*/ 	.byte	0x03, 0x1b
        /*003e*/ 	.short	0x00ff


	//----- nvinfo : EIATTR_EXTERNS
	.align		4
        /*0040*/ 	.byte	0x04, 0x0f
        /*0042*/ 	.short	(.L_43 - .L_42)


	//   ....[0]....
	.align		4
.L_42:
        /*0044*/ 	.word	index@(malloc)


	//   ....[1]....
	.align		4
        /*0048*/ 	.word	index@(free)


	//----- nvinfo : EIATTR_MERCURY_ISA_VERSION
	.align		4
.L_43:
        /*004c*/ 	.byte	0x03, 0x5f
        /*004e*/ 	.short	0x0101


	//----- nvinfo : EIATTR_VRC_CTA_INIT_COUNT
	.align		4
        /*0050*/ 	.byte	0x02, 0x4a
	.zero		1
	.zero		1


	//----- nvinfo : EIATTR_SYSCALL_OFFSETS
	.align		4
        /*0054*/ 	.byte	0x04, 0x46
        /*0056*/ 	.short	(.L_45 - .L_44)


	//   ....[0]....
.L_44:
        /*0058*/ 	.word	0x00000090


	//   ....[1]....
        /*005c*/ 	.word	0x000009d0


	//   ....[2]....
        /*0060*/ 	.word	0x000038b0


	//   ....[3]....
        /*0064*/ 	.word	0x00003900


	//----- nvinfo : EIATTR_EXIT_INSTR_OFFSETS
	.align		4
.L_45:
        /*0068*/ 	.byte	0x04, 0x1c
        /*006a*/ 	.short	(.L_47 - .L_46)


	//   ....[0]....
.L_46:
        /*006c*/ 	.word	0x00003910


	//----- nvinfo : EIATTR_CRS_STACK_SIZE
	.align		4
.L_47:
        /*0070*/ 	.byte	0x04, 0x1e
        /*0072*/ 	.short	(.L_49 - .L_48)
.L_48:
        /*0074*/ 	.word	0x00000000


	//----- nvinfo : EIATTR_CBANK_PARAM_SIZE
	.align		4
.L_49:
        /*0078*/ 	.byte	0x03, 0x19
        /*007a*/ 	.short	0x0018


	//----- nvinfo : EIATTR_PARAM_CBANK
	.align		4
        /*007c*/ 	.byte	0x04, 0x0a
        /*007e*/ 	.short	(.L_51 - .L_50)
	.align		4
.L_50:
        /*0080*/ 	.word	index@(.nv.constant0._Z21shortestPathsParallelPiiS_)
        /*0084*/ 	.short	0x0380
        /*0086*/ 	.short	0x0018


	//----- nvinfo : EIATTR_SW_WAR
	.align		4
.L_51:
        /*0088*/ 	.byte	0x04, 0x36
        /*008a*/ 	.short	(.L_53 - .L_52)
.L_52:
        /*008c*/ 	.word	0x00000008
.L_53:


//--------------------- .nv.callgraph             --------------------------
	.section	.nv.callgraph,"",@"SHT_CUDA_CALLGRAPH"
	.align	4
	.sectionentsize	8
	.align		4
        /*0000*/ 	.word	0x00000000
	.align		4
        /*0004*/ 	.word	0xffffffff
	.align		4
        /*0008*/ 	.word	index@(_Z23shortestPathsParallelV2PiiS_)
	.align		4
        /*000c*/ 	.word	index@(free)
	.align		4
        /*0010*/ 	.word	index@(_Z23shortestPathsParallelV2PiiS_)
	.align		4
        /*0014*/ 	.word	index@(vprintf)
	.align		4
        /*0018*/ 	.word	index@(_Z21shortestPathsParallelPiiS_)
	.align		4
        /*001c*/ 	.word	index@(free)
	.align		4
        /*0020*/ 	.word	index@(_Z21shortestPathsParallelPiiS_)
	.align		4
        /*0024*/ 	.word	index@(malloc)
	.align		4
        /*0028*/ 	.word	0x00000000
	.align		4
        /*002c*/ 	.word	0xfffffffe
	.align		4
        /*0030*/ 	.word	0x00000000
	.align		4
        /*0034*/ 	.word	0xfffffffd
	.align		4
        /*0038*/ 	.word	0x00000000
	.align		4
        /*003c*/ 	.word	0xfffffffc


//--------------------- .nv.constant4             --------------------------
	.section	.nv.constant4,"a",@progbits
	.align	8
	.align		8
.nv.constant4:
        /*0000*/ 	.dword	free
	.align		8
        /*0008*/ 	.dword	vprintf
	.align		8
        /*0010*/ 	.dword	$str
	.align		8
        /*0018*/ 	.dword	$str$1
	.align		8
        /*0020*/ 	.dword	malloc


//--------------------- .text._Z23shortestPathsParallelV2PiiS_ --------------------------
	.section	.text._Z23shortestPathsParallelV2PiiS_,"ax",@progbits
	.align	128
        .global         _Z23shortestPathsParallelV2PiiS_
        .type           _Z23shortestPathsParallelV2PiiS_,@function
        .size           _Z23shortestPathsParallelV2PiiS_,(.L_x_65 - _Z23shortestPathsParallelV2PiiS_)
        .other          _Z23shortestPathsParallelV2PiiS_,@"STO_CUDA_ENTRY STV_DEFAULT"
_Z23shortestPathsParallelV2PiiS_:
.text._Z23shortestPathsParallelV2PiiS_:
[----:B------:R-:W0:Y:S01]  /*0000*/  LDC R1, c[0x0][0x37c] ;  /* 0x0000df00ff017b82 */ /* 0x000e220000000800 */
[----:B------:R-:W1:Y:S01]  /*0010*/  S2R R5, SR_CgaCtaId ;  /* 0x0000000000057919 */ /* 0x000e620000008800 */
[----:B------:R-:W2:Y:S06]  /*0020*/  LDCU UR5, c[0x0][0x2fc] ;  /* 0x00005f80ff0577ac */ /* 0x000eac0008000800 */
[----:B------:R-:W3:Y:S01]  /*0030*/  LDC R23, c[0x0][0x360] ;  /* 0x0000d800ff177b82 */ /* 0x000ee20000000800 */
[----:B------:R-:W-:Y:S01]  /*0040*/  MOV R0, 0x400 ;  /* 0x0000040000007802 */ /* 0x000fe20000000f00 */
[----:B------:R-:W4:Y:S01]  /*0050*/  S2R R16, SR_TID.X ;  /* 0x0000000000107919 */ /* 0x000f220000002100 */
[----:B------:R-:W5:Y:S01]  /*0060*/  LDCU UR6, c[0x0][0x388] ;  /* 0x00007100ff0677ac */ /* 0x000f620008000800 */
[----:B0-----:R-:W-:Y:S01]  /*0070*/  VIADD R1, R1, 0xfffffff0 ;  /* 0xfffffff001017836 */ /* 0x001fe20000000000 */
[----:B------:R-:W5:Y:S01]  /*0080*/  S2R R19, SR_CTAID.X ;  /* 0x0000000000137919 */ /* 0x000f620000002500 */
[----:B------:R-:W0:Y:S02]  /*0090*/  LDCU.64 UR36, c[0x0][0x358] ;  /* 0x00006b00ff2477ac */ /* 0x000e240008000a00 */
[----:B------:R-:W2:Y:S01]  /*00a0*/  LDC.64 R2, c[0x0][0x380] ;  /* 0x0000e000ff027b82 */ /* 0x000ea20000000a00 */
[----:B-1----:R-:W-:-:S02]  /*00b0*/  LEA R0, R5, R0, 0x18 ;  /* 0x0000000005007211 */ /* 0x002fc400078ec0ff */
[----:B----4-:R-:W-:-:S03]  /*00c0*/  ISETP.NE.AND P0, PT, R16, RZ, PT ;  /* 0x000000ff1000720c */ /* 0x010fc60003f05270 */
[----:B---3--:R-:W-:Y:S02]  /*00d0*/  IMAD R22, R23, 0x4, R0 ;  /* 0x0000000417167824 */ /* 0x008fe400078e0200 */
[----:B-----5:R-:W-:Y:S02]  /*00e0*/  IMAD R5, R19, UR6, R16 ;  /* 0x0000000613057c24 */ /* 0x020fe4000f8e0210 */
[----:B------:R-:W-:Y:S02]  /*00f0*/  IMAD R4, R23, 0x8, R22 ;  /* 0x0000000817047824 */ /* 0x000fe400078e0216 */
[----:B--2---:R-:W-:-:S03]  /*0100*/  IMAD.WIDE R2, R5, 0x4, R2 ;  /* 0x0000000405027825 */ /* 0x004fc600078e0202 */
[----:B------:R-:W-:Y:S01]  /*0110*/  R2UR UR38, R4 ;  /* 0x00000000042672ca */ /* 0x000fe200000e0000 */
[----:B------:R-:W-:-:S12]  /*0120*/  IMAD.MOV.U32 R4, RZ, RZ, 0x1 ;  /* 0x00000001ff047424 */ /* 0x000fd800078e00ff */
[----:B------:R1:W-:Y:S04]  /*0130*/  STS.U8 [R16+UR38], RZ ;  /* 0x000000ff10007988 */ /* 0x0003e80008000026 */
[----:B------:R1:W-:Y:S01]  /*0140*/  @!P0 STS.U8 [R19+UR38], R4 ;  /* 0x0000000413008988 */ /* 0x0003e20008000026 */
[----:B------:R-:W-:Y:S06]  /*0150*/  BAR.SYNC.DEFER_BLOCKING 0x0 ;  /* 0x0000000000007b1d */ /* 0x000fec0000010000 */
[----:B0-----:R-:W2:Y:S01]  /*0160*/  LDG.E R3, desc[UR36][R2.64] ;  /* 0x0000002402037981 */ /* 0x001ea2000c1e1900 */
[----:B------:R-:W-:Y:S01]  /*0170*/  IMAD R24, R16, 0x4, R0 ;  /* 0x0000000410187824 */ /* 0x000fe200078e0200 */
[----:B------:R-:W0:Y:S01]  /*0180*/  LDCU UR4, c[0x0][0x2f8] ;  /* 0x00005f00ff0477ac */ /* 0x000e220008000800 */
[----:B------:R-:W-:Y:S01]  /*0190*/  UISETP.GE.AND UP0, UPT, UR6, 0x1, UPT ;  /* 0x000000010600788c */ /* 0x000fe2000bf06270 */
[----:B0-----:R-:W-:-:S05]  /*01a0*/  IADD3 R17, P0, PT, R1, UR4, RZ ;  /* 0x0000000401117c10 */ /* 0x001fca000ff1e0ff */
[----:B------:R-:W-:Y:S01]  /*01b0*/  IMAD.X R18, RZ, RZ, UR5, P0 ;  /* 0x00000005ff127e24 */ /* 0x000fe200080e06ff */
[----:B--2---:R1:W-:Y:S01]  /*01c0*/  STS [R24], R3 ;  /* 0x0000000318007388 */ /* 0x0043e20000000800 */
[----:B------:R-:W-:Y:S06]  /*01d0*/  BAR.SYNC.DEFER_BLOCKING 0x0 ;  /* 0x0000000000007b1d */ /* 0x000fec0000010000 */
[----:B------:R-:W-:Y:S05]  /*01e0*/  BRA.U !UP0, `(.L_x_0) ;  /* 0x0000000508c87547 */ /* 0x000fea000b800000 */
[----:B------:R-:W-:-:S07]  /*01f0*/  IMAD.MOV.U32 R0, RZ, RZ, RZ ;  /* 0x000000ffff007224 */ /* 0x000fce00078e00ff */
.L_x_12:
[----:B0-----:R-:W0:Y:S02]  /*0200*/  LDS.U8 R2, [R0+UR38] ;  /* 0x0000002600027984 */ /* 0x001e240008000000 */
[----:B0-----:R-:W-:-:S13]  /*0210*/  ISETP.NE.AND P0, PT, R2, RZ, PT ;  /* 0x000000ff0200720c */ /* 0x001fda0003f05270 */
[----:B------:R-:W-:Y:S05]  /*0220*/  @P0 BRA `(.L_x_1) ;  /* 0x0000000400a80947 */ /* 0x000fea0003800000 */
[----:B------:R-:W-:Y:S01]  /*0230*/  BAR.SYNC.DEFER_BLOCKING 0x0 ;  /* 0x0000000000007b1d */ /* 0x000fe20000010000 */
[----:B-1----:R-:W-:Y:S02]  /*0240*/  IMAD.MOV.U32 R3, RZ, RZ, 0x5f5e0ff ;  /* 0x05f5e0ffff037424 */ /* 0x002fe400078e00ff */
[----:B------:R-:W-:-:S05]  /*0250*/  IMAD R8, R16, 0x4, R22 ;  /* 0x0000000410087824 */ /* 0x000fca00078e0216 */
[----:B------:R-:W-:Y:S01]  /*0260*/  LEA R9, R23, R8, 0x2 ;  /* 0x0000000817097211 */ /* 0x000fe200078e10ff */
[----:B------:R-:W0:Y:S02]  /*0270*/  LDS.U8 R0, [R16+UR38] ;  /* 0x0000002610007984 */ /* 0x000e240008000000 */
[----:B0-----:R-:W-:-:S13]  /*0280*/  ISETP.NE.AND P0, PT, R0, RZ, PT ;  /* 0x000000ff0000720c */ /* 0x001fda0003f05270 */
[----:B------:R-:W0:Y:S01]  /*0290*/  @!P0 LDS R3, [R24] ;  /* 0x0000000018038984 */ /* 0x000e220000000800 */
[----:B------:R-:W-:-:S03]  /*02a0*/  ISETP.NE.AND P0, PT, R19, RZ, PT ;  /* 0x000000ff1300720c */ /* 0x000fc60003f05270 */
[----:B0-----:R0:W-:Y:S04]  /*02b0*/  STS [R8], R3 ;  /* 0x0000000308007388 */ /* 0x0011e80000000800 */
[----:B------:R0:W-:Y:S01]  /*02c0*/  STS [R9], R16 ;  /* 0x0000001009007388 */ /* 0x0001e20000000800 */
[----:B------:R-:W-:Y:S06]  /*02d0*/  BAR.SYNC.DEFER_BLOCKING 0x0 ;  /* 0x0000000000007b1d */ /* 0x000fec0000010000 */
[----:B------:R-:W-:Y:S05]  /*02e0*/  @P0 BRA `(.L_x_2) ;  /* 0x00000000006c0947 */ /* 0x000fea0003800000 */
[----:B0-----:R-:W-:Y:S01]  /*02f0*/  LDS R8, [R8] ;  /* 0x0000000008087984 */ /* 0x001fe20000000800 */
[----:B------:R-:W-:Y:S01]  /*0300*/  MOV R2, 0x8 ;  /* 0x0000000800027802 */ /* 0x000fe20000000f00 */
[----:B------:R-:W0:Y:S01]  /*0310*/  LDCU.64 UR4, c[0x4][0x10] ;  /* 0x01000200ff0477ac */ /* 0x000e220008000a00 */
[----:B------:R-:W-:Y:S01]  /*0320*/  VIADD R25, R23, 0xffffffff ;  /* 0xffffffff17197836 */ /* 0x000fe20000000000 */
[----:B------:R-:W1:Y:S01]  /*0330*/  LDS R9, [R9] ;  /* 0x0000000009097984 */ /* 0x000e620000000800 */
[----:B------:R-:W-:Y:S02]  /*0340*/  IMAD.MOV.U32 R6, RZ, RZ, R17 ;  /* 0x000000ffff067224 */ /* 0x000fe400078e0011 */
[----:B------:R-:W2:Y:S01]  /*0350*/  LDC.64 R2, c[0x4][R2] ;  /* 0x0100000002027b82 */ /* 0x000ea20000000a00 */
[----:B------:R-:W3:Y:S01]  /*0360*/  LDS.S8 R0, [R16+UR38] ;  /* 0x0000002610007984 */ /* 0x000ee20008000200 */
[----:B------:R-:W-:Y:S01]  /*0370*/  ISETP.NE.AND P0, PT, R16, R25, PT ;  /* 0x000000191000720c */ /* 0x000fe20003f05270 */
[----:B------:R-:W-:-:S02]  /*0380*/  IMAD.MOV.U32 R7, RZ, RZ, R18 ;  /* 0x000000ffff077224 */ /* 0x000fc400078e0012 */
[----:B0-----:R-:W-:Y:S02]  /*0390*/  IMAD.U32 R4, RZ, RZ, UR4 ;  /* 0x00000004ff047e24 */ /* 0x001fe4000f8e00ff */
[----:B------:R-:W-:Y:S01]  /*03a0*/  IMAD.U32 R5, RZ, RZ, UR5 ;  /* 0x00000005ff057e24 */ /* 0x000fe2000f8e00ff */
[----:B-1----:R-:W-:Y:S04]  /*03b0*/  STL.64 [R1], R8 ;  /* 0x0000000801007387 */ /* 0x002fe80000100a00 */
[----:B---3--:R0:W-:Y:S02]  /*03c0*/  STL [R1+0x8], R0 ;  /* 0x0000080001007387 */ /* 0x0081e40000100800 */
[----:B0-2---:R-:W-:-:S07]  /*03d0*/  P2R R0, PR, RZ, 0x1 ;  /* 0x00000001ff007803 */ /* 0x005fce0000000000 */
[----:B------:R-:W-:-:S07]  /*03e0*/  LEPC R20, `(.L_x_3) ;  /* 0x000000001014794e */ /* 0x000fce0000000000 */
[----:B------:R-:W-:Y:S05]  /*03f0*/  CALL.ABS.NOINC R2 ;  /* 0x0000000002007343 */ /* 0x000fea0003c00000 */
.L_x_3:
[----:B------:R-:W-:-:S13]  /*0400*/  ISETP.NE.AND P6, PT, R16, R25, PT ;  /* 0x000000191000720c */ /* 0x000fda0003fc5270 */
[----:B------:R-:W-:Y:S05]  /*0410*/  @P6 BRA `(.L_x_2) ;  /* 0x0000000000206947 */ /* 0x000fea0003800000 */
[----:B------:R-:W-:Y:S01]  /*0420*/  MOV R2, 0x8 ;  /* 0x0000000800027802 */ /* 0x000fe20000000f00 */
[----:B------:R-:W0:Y:S01]  /*0430*/  LDCU.64 UR4, c[0x4][0x18] ;  /* 0x01000300ff0477ac */ /* 0x000e220008000a00 */
[----:B------:R-:W-:-:S04]  /*0440*/  CS2R R6, SRZ ;  /* 0x0000000000067805 */ /* 0x000fc8000001ff00 */
[----:B------:R-:W1:Y:S01]  /*0450*/  LDC.64 R2, c[0x4][R2] ;  /* 0x0100000002027b82 */ /* 0x000e620000000a00 */
[----:B0-----:R-:W-:Y:S02]  /*0460*/  IMAD.U32 R4, RZ, RZ, UR4 ;  /* 0x00000004ff047e24 */ /* 0x001fe4000f8e00ff */
[----:B------:R-:W-:-:S07]  /*0470*/  IMAD.U32 R5, RZ, RZ, UR5 ;  /* 0x00000005ff057e24 */ /* 0x000fce000f8e00ff */
[----:B------:R-:W-:-:S07]  /*0480*/  LEPC R20, `(.L_x_2) ;  /* 0x000000001014794e */ /* 0x000fce0000000000 */
[----:B-1----:R-:W-:Y:S05]  /*0490*/  CALL.ABS.NOINC R2 ;  /* 0x0000000002007343 */ /* 0x002fea0003c00000 */
.L_x_2:
[----:B------:R-:W-:Y:S01]  /*04a0*/  ISETP.GE.U32.AND P0, PT, R23, 0x2, PT ;  /* 0x000000021700780c */ /* 0x000fe20003f06070 */
[----:B------:R-:W-:Y:S05]  /*04b0*/  WARPSYNC.ALL ;  /* 0x0000000000007948 */ /* 0x000fea0003800000 */
[----:B------:R-:W-:Y:S07]  /*04c0*/  BAR.SYNC.DEFER_BLOCKING 0x0 ;  /* 0x0000000000007b1d */ /* 0x000fee0000010000 */
[----:B------:R-:W-:Y:S05]  /*04d0*/  @!P0 BRA `(.L_x_4) ;  /* 0x0000000000888947 */ /* 0x000fea0003800000 */
[----:B------:R-:W-:-:S07]  /*04e0*/  HFMA2 R0, -RZ, RZ, 0, 5.9604644775390625e-08 ;  /* 0x00000001ff007431 */ /* 0x000fce00000001ff */
.L_x_9:
[----:B------:R-:W-:Y:S01]  /*04f0*/  IMAD.SHL.U32 R4, R0, 0x2, RZ ;  /* 0x0000000200047824 */ /* 0x000fe200078e00ff */
[----:B------:R-:W-:Y:S03]  /*0500*/  BSSY.RECONVERGENT B0, `(.L_x_5) ;  /* 0x000001b000007945 */ /* 0x000fe60003800200 */
[----:B------:R-:W-:-:S05]  /*0510*/  IMAD R7, R4, R16, RZ ;  /* 0x0000001004077224 */ /* 0x000fca00078e02ff */
[----:B------:R-:W-:-:S13]  /*0520*/  ISETP.GE.U32.AND P0, PT, R7, R23, PT ;  /* 0x000000170700720c */ /* 0x000fda0003f06070 */
[----:B-1----:R-:W-:Y:S05]  /*0530*/  @P0 BRA `(.L_x_6) ;  /* 0x00000000005c0947 */ /* 0x002fea0003800000 */
[C---:B0-----:R-:W-:Y:S01]  /*0540*/  IMAD R9, R7.reuse, 0x4, R22 ;  /* 0x0000000407097824 */ /* 0x041fe200078e0216 */
[----:B------:R-:W-:Y:S01]  /*0550*/  BSSY.RECONVERGENT B1, `(.L_x_7) ;  /* 0x000000e000017945 */ /* 0x000fe20003800200 */
[----:B------:R-:W-:Y:S02]  /*0560*/  IMAD.IADD R6, R7, 0x1, R0 ;  /* 0x0000000107067824 */ /* 0x000fe400078e0200 */
[--C-:B------:R-:W-:Y:S01]  /*0570*/  IMAD R8, R0, 0x4, R9.reuse ;  /* 0x0000000400087824 */ /* 0x100fe200078e0209 */
[----:B------:R-:W0:Y:S01]  /*0580*/  LDS R2, [R9] ;  /* 0x0000000009027984 */ /* 0x000e220000000800 */
[----:B------:R-:W-:Y:S02]  /*0590*/  IMAD R5, R23, 0x4, R9 ;  /* 0x0000000417057824 */ /* 0x000fe400078e0209 */
[----:B------:R-:W-:Y:S01]  /*05a0*/  IMAD.MOV.U32 R0, RZ, RZ, R6 ;  /* 0x000000ffff007224 */ /* 0x000fe200078e0006 */
[----:B0-----:R-:W-:-:S13]  /*05b0*/  ISETP.NE.AND P0, PT, R2, RZ, PT ;  /* 0x000000ff0200720c */ /* 0x001fda0003f05270 */
[----:B------:R-:W-:Y:S05]  /*05c0*/  @!P0 BRA `(.L_x_8) ;  /* 0x0000000000188947 */ /* 0x000fea0003800000 */
[----:B------:R-:W0:Y:S02]  /*05d0*/  LDS R0, [R22] ;  /* 0x0000000016007984 */ /* 0x000e240000000800 */
[----:B0-----:R-:W-:Y:S02]  /*05e0*/  ISETP.NE.AND P1, PT, R0, RZ, PT ;  /* 0x000000ff0000720c */ /* 0x001fe40003f25270 */
[----:B------:R-:W-:-:S11]  /*05f0*/  MOV R0, R7 ;  /* 0x0000000700007202 */ /* 0x000fd60000000f00 */
[----:B------:R-:W0:Y:S02]  /*0600*/  @!P1 LDS R3, [R8] ;  /* 0x0000000008039984 */ /* 0x000e240000000800 */
[----:B0-----:R-:W-:-:S04]  /*0610*/  @!P1 ISETP.GE.AND P2, PT, R2, R3, PT ;  /* 0x000000030200920c */ /* 0x001fc80003f46270 */
[----:B------:R-:W-:-:S09]  /*0620*/  @!P1 SEL R0, R7, R6, !P2 ;  /* 0x0000000607009207 */ /* 0x000fd20005000000 */
.L_x_8:
[----:B------:R-:W-:Y:S05]  /*0630*/  BSYNC.RECONVERGENT B1 ;  /* 0x0000000000017941 */ /* 0x000fea0003800200 */
.L_x_7:
[----:B------:R-:W-:-:S05]  /*0640*/  IMAD.IADD R0, R23, 0x1, R0 ;  /* 0x0000000117007824 */ /* 0x000fca00078e0200 */
[----:B------:R-:W-:Y:S04]  /*0650*/  STS [R5], R0 ;  /* 0x0000000005007388 */ /* 0x000fe80000000800 */
[----:B------:R-:W0:Y:S02]  /*0660*/  LDS R3, [R8] ;  /* 0x0000000008037984 */ /* 0x000e240000000800 */
[----:B0-----:R-:W-:-:S13]  /*0670*/  ISETP.NE.AND P1, PT, R3, RZ, PT ;  /* 0x000000ff0300720c */ /* 0x001fda0003f25270 */
[----:B------:R-:W-:-:S04]  /*0680*/  @P1 VIMNMX R2, PT, PT, R2, R3, PT ;  /* 0x0000000302021248 */ /* 0x000fc80003fe0100 */
[----:B------:R-:W-:-:S05]  /*0690*/  SEL R2, R3, R2, !P0 ;  /* 0x0000000203027207 */ /* 0x000fca0004000000 */
[----:B------:R1:W-:Y:S02]  /*06a0*/  STS [R9], R2 ;  /* 0x0000000209007388 */ /* 0x0003e40000000800 */
.L_x_6:
[----:B------:R-:W-:Y:S05]  /*06b0*/  BSYNC.RECONVERGENT B0 ;  /* 0x0000000000007941 */ /* 0x000fea0003800200 */
.L_x_5:
[----:B------:R-:W-:Y:S01]  /*06c0*/  BAR.SYNC.DEFER_BLOCKING 0x0 ;  /* 0x0000000000007b1d */ /* 0x000fe20000010000 */
[----:B------:R-:W-:Y:S01]  /*06d0*/  ISETP.GE.U32.AND P0, PT, R4, R23, PT ;  /* 0x000000170400720c */ /* 0x000fe20003f06070 */
[----:B------:R-:W-:-:S12]  /*06e0*/  IMAD.MOV.U32 R0, RZ, RZ, R4 ;  /* 0x000000ffff007224 */ /* 0x000fd800078e0004 */
[----:B------:R-:W-:Y:S05]  /*06f0*/  @!P0 BRA `(.L_x_9) ;  /* 0xfffffffc007c8947 */ /* 0x000fea000383ffff */
.L_x_4:
[----:B------:R-:W-:Y:S01]  /*0700*/  ISETP.NE.AND P0, PT, R16, RZ, PT ;  /* 0x000000ff1000720c */ /* 0x000fe20003f05270 */
[----:B------:R-:W-:Y:S01]  /*0710*/  IMAD.U32 R4, RZ, RZ, UR38 ;  /* 0x00000026ff047e24 */ /* 0x000fe2000f8e00ff */
[----:B------:R-:W-:Y:S01]  /*0720*/  BSSY.RECONVERGENT B0, `(.L_x_10) ;  /* 0x0000017000007945 */ /* 0x000fe20003800200 */
[----:B0-----:R-:W-:Y:S02]  /*0730*/  IMAD.MOV.U32 R3, RZ, RZ, 0x1 ;  /* 0x00000001ff037424 */ /* 0x001fe400078e00ff */
[----:B------:R-:W-:-:S08]  /*0740*/  IMAD R4, R23, -0x4, R4 ;  /* 0xfffffffc17047824 */ /* 0x000fd000078e0204 */
[----:B------:R-:W0:Y:S04]  /*0750*/  @!P0 LDS R0, [R4] ;  /* 0x0000000004008984 */ /* 0x000e280000000800 */
[----:B0-----:R-:W-:Y:S01]  /*0760*/  @!P0 STS.U8 [R0+UR38], R3 ;  /* 0x0000000300008988 */ /* 0x001fe20008000026 */
[----:B------:R-:W-:Y:S06]  /*0770*/  BAR.SYNC.DEFER_BLOCKING 0x0 ;  /* 0x0000000000007b1d */ /* 0x000fec0000010000 */
[----:B-1----:R-:W0:Y:S02]  /*0780*/  LDS.U8 R2, [R16+UR38] ;  /* 0x0000002610027984 */ /* 0x002e240008000000 */
[----:B0-----:R-:W-:-:S13]  /*0790*/  ISETP.NE.AND P0, PT, R2, RZ, PT ;  /* 0x000000ff0200720c */ /* 0x001fda0003f05270 */
[----:B------:R-:W-:Y:S05]  /*07a0*/  @P0 BRA `(.L_x_11) ;  /* 0x0000000000380947 */ /* 0x000fea0003800000 */
[----:B------:R-:W0:Y:S01]  /*07b0*/  LDS R5, [R4] ;  /* 0x0000000004057984 */ /* 0x000e220000000800 */
[----:B------:R-:W1:Y:S01]  /*07c0*/  LDC.64 R2, c[0x0][0x380] ;  /* 0x0000e000ff027b82 */ /* 0x000e620000000a00 */
[----:B------:R-:W0:Y:S02]  /*07d0*/  LDCU UR4, c[0x0][0x388] ;  /* 0x00007100ff0477ac */ /* 0x000e240008000800 */
[----:B0-----:R-:W-:-:S04]  /*07e0*/  IMAD R7, R5, UR4, R16 ;  /* 0x0000000405077c24 */ /* 0x001fc8000f8e0210 */
[----:B-1----:R-:W-:-:S06]  /*07f0*/  IMAD.WIDE R2, R7, 0x4, R2 ;  /* 0x0000000407027825 */ /* 0x002fcc00078e0202 */
[----:B------:R-:W2:Y:S01]  /*0800*/  LDG.E R2, desc[UR36][R2.64] ;  /* 0x0000002402027981 */ /* 0x000ea2000c1e1900 */
[----:B------:R-:W-:Y:S01]  /*0810*/  MOV R0, 0x400 ;  /* 0x0000040000007802 */ /* 0x000fe20000000f00 */
[----:B------:R-:W0:Y:S03]  /*0820*/  S2R R7, SR_CgaCtaId ;  /* 0x0000000000077919 */ /* 0x000e260000008800 */
[----:B0-----:R-:W-:-:S05]  /*0830*/  LEA R0, R7, R0, 0x18 ;  /* 0x0000000007007211 */ /* 0x001fca00078ec0ff */
[----:B------:R-:W-:Y:S02]  /*0840*/  IMAD R0, R5, 0x4, R0 ;  /* 0x0000000405007824 */ /* 0x000fe400078e0200 */
[----:B------:R-:W-:Y:S04]  /*0850*/  LDS R5, [R24] ;  /* 0x0000000018057984 */ /* 0x000fe80000000800 */
[----:B------:R-:W2:Y:S02]  /*0860*/  LDS R0, [R0] ;  /* 0x0000000000007984 */ /* 0x000ea40000000800 */
[----:B--2---:R-:W-:-:S05]  /*0870*/  VIADDMNMX R5, R0, R2, R5, PT ;  /* 0x0000000200057246 */ /* 0x004fca0003800105 */
[----:B------:R0:W-:Y:S02]  /*0880*/  STS [R24], R5 ;  /* 0x0000000518007388 */ /* 0x0001e40000000800 */
.L_x_11:
[----:B------:R-:W-:Y:S05]  /*0890*/  BSYNC.RECONVERGENT B0 ;  /* 0x0000000000007941 */ /* 0x000fea0003800200 */
.L_x_10:
[----:B------:R-:W-:Y:S01]  /*08a0*/  BAR.SYNC.DEFER_BLOCKING 0x0 ;  /* 0x0000000000007b1d */ /* 0x000fe20000010000 */
[----:B------:R-:W-:-:S05]  /*08b0*/  IMAD.MOV.U32 R0, RZ, RZ, RZ ;  /* 0x000000ffff007224 */ /* 0x000fca00078e00ff */
[----:B------:R-:W-:Y:S05]  /*08c0*/  BRA `(.L_x_12) ;  /* 0xfffffff8004c7947 */ /* 0x000fea000383ffff */
.L_x_1:
[----:B------:R-:W0:Y:S01]  /*08d0*/  LDCU UR4, c[0x0][0x388] ;  /* 0x00007100ff0477ac */ /* 0x000e220008000800 */
[----:B------:R-:W-:-:S04]  /*08e0*/  IADD3 R0, PT, PT, R0, 0x1, RZ ;  /* 0x0000000100007810 */ /* 0x000fc80007ffe0ff */
[----:B0-----:R-:W-:-:S13]  /*08f0*/  ISETP.NE.AND P0, PT, R0, UR4, PT ;  /* 0x0000000400007c0c */ /* 0x001fda000bf05270 */
[----:B------:R-:W-:Y:S05]  /*0900*/  @P0 BRA `(.L_x_12) ;  /* 0xfffffff8003c0947 */ /* 0x000fea000383ffff */
.L_x_0:
[----:B------:R-:W0:Y:S01]  /*0910*/  S2R R2, SR_TID.X ;  /* 0x0000000000027919 */ /* 0x000e220000002100 */
[----:B------:R-:W2:Y:S01]  /*0920*/  LDC.64 R6, c[0x0][0x390] ;  /* 0x0000e400ff067b82 */ /* 0x000ea20000000a00 */
[----:B------:R-:W0:Y:S01]  /*0930*/  LDCU UR4, c[0x0][0x388] ;  /* 0x00007100ff0477ac */ /* 0x000e220008000800 */
[----:B-1----:R-:W-:Y:S01]  /*0940*/  MOV R3, 0x400 ;  /* 0x0000040000037802 */ /* 0x002fe20000000f00 */
[----:B------:R-:W1:Y:S01]  /*0950*/  LDS R24, [R24] ;  /* 0x0000000018187984 */ /* 0x000e620000000800 */
[----:B------:R-:W-:Y:S01]  /*0960*/  IMAD.SHL.U32 R5, R23, 0x2, RZ ;  /* 0x0000000217057824 */ /* 0x000fe200078e00ff */
[----:B------:R-:W3:Y:S01]  /*0970*/  S2R R4, SR_CgaCtaId ;  /* 0x0000000000047919 */ /* 0x000ee20000008800 */
[----:B------:R-:W4:Y:S01]  /*0980*/  S2R R0, SR_SWINHI ;  /* 0x0000000000007919 */ /* 0x000f220000002f00 */
[----:B0-----:R-:W-:Y:S01]  /*0990*/  IMAD R19, R19, UR4, R2 ;  /* 0x0000000413137c24 */ /* 0x001fe2000f8e0202 */
[----:B------:R-:W-:-:S03]  /*09a0*/  MOV R2, 0x0 ;  /* 0x0000000000027802 */ /* 0x000fc60000000f00 */
[----:B--2---:R-:W-:Y:S01]  /*09b0*/  IMAD.WIDE R6, R19, 0x4, R6 ;  /* 0x0000000413067825 */ /* 0x004fe200078e0206 */
[----:B------:R0:W2:Y:S01]  /*09c0*/  LDC.64 R8, c[0x4][R2] ;  /* 0x0100000002087b82 */ /* 0x0000a20000000a00 */
[----:B---3--:R-:W-:-:S03]  /*09d0*/  LEA R3, R4, R3, 0x18 ;  /* 0x0000000304037211 */ /* 0x008fc600078ec0ff */
[----:B-1----:R0:W-:Y:S01]  /*09e0*/  STG.E desc[UR36][R6.64], R24 ;  /* 0x0000001806007986 */ /* 0x0021e2000c101924 */
[----:B------:R-:W-:Y:S02]  /*09f0*/  MOV R18, R3 ;  /* 0x0000000300127202 */ /* 0x000fe40000000f00 */
[----:B----4-:R-:W-:-:S03]  /*0a00*/  MOV R19, R0 ;  /* 0x0000000000137202 */ /* 0x010fc60000000f00 */
[----:B------:R-:W-:-:S03]  /*0a10*/  IMAD.WIDE.U32 R16, R23, 0x4, R18 ;  /* 0x0000000417107825 */ /* 0x000fc600078e0012 */
[----:B------:R-:W-:-:S04]  /*0a20*/  LEA R4, P0, R5, R16, 0x2 ;  /* 0x0000001005047211 */ /* 0x000fc800078010ff */
[----:B0-----:R-:W-:-:S09]  /*0a30*/  LEA.HI.X R5, R5, R17, RZ, 0x2, P0 ;  /* 0x0000001105057211 */ /* 0x001fd200000f14ff */
[----:B------:R-:W-:-:S07]  /*0a40*/  LEPC R20, `(.L_x_13) ;  /* 0x000000001014794e */ /* 0x000fce0000000000 */
[----:B--2---:R-:W-:Y:S05]  /*0a50*/  CALL.ABS.NOINC R8 ;  /* 0x0000000008007343 */ /* 0x004fea0003c00000 */
.L_x_13:
[----:B------:R0:W1:Y:S01]  /*0a60*/  LDC.64 R6, c[0x4][R2] ;  /* 0x0100000002067b82 */ /* 0x0000620000000a00 */
[----:B------:R-:W-:Y:S02]  /*0a70*/  IMAD.MOV.U32 R4, RZ, RZ, R18 ;  /* 0x000000ffff047224 */ /* 0x000fe400078e0012 */
[----:B------:R-:W-:-:S07]  /*0a80*/  IMAD.MOV.U32 R5, RZ, RZ, R19 ;  /* 0x000000ffff057224 */ /* 0x000fce00078e0013 */
[----:B------:R-:W-:-:S07]  /*0a90*/  LEPC R20, `(.L_x_14) ;  /* 0x000000001014794e */ /* 0x000fce0000000000 */
[----:B01----:R-:W-:Y:S05]  /*0aa0*/  CALL.ABS.NOINC R6 ;  /* 0x0000000006007343 */ /* 0x003fea0003c00000 */
.L_x_14:
[----:B------:R-:W0:Y:S01]  /*0ab0*/  LDC.64 R2, c[0x4][R2] ;  /* 0x0100000002027b82 */ /* 0x000e220000000a00 */
[----:B------:R-:W-:Y:S02]  /*0ac0*/  IMAD.MOV.U32 R4, RZ, RZ, R16 ;  /* 0x000000ffff047224 */ /* 0x000fe400078e0010 */
[----:B------:R-:W-:-:S07]  /*0ad0*/  IMAD.MOV.U32 R5, RZ, RZ, R17 ;  /* 0x000000ffff057224 */ /* 0x000fce00078e0011 */
[----:B------:R-:W-:-:S07]  /*0ae0*/  LEPC R20, `(.L_x_15) ;  /* 0x000000001014794e */ /* 0x000fce0000000000 */
[----:B0-----:R-:W-:Y:S05]  /*0af0*/  CALL.ABS.NOINC R2 ;  /* 0x0000000002007343 */ /* 0x001fea0003c00000 */
.L_x_15:
[----:B------:R-:W-:Y:S05]  /*0b00*/  EXIT ;  /* 0x000000000000794d */ /* 0x000fea0003800000 */
.L_x_16:
[----:B------:R-:W-:-:S00]  /*0b10*/  BRA `(.L_x_16) ;  /* 0xfffffffc00fc7947 */ /* 0x000fc0000383ffff */
[----:B------:R-:W-:-:S00]  /*0b20*/  NOP ;  /* 0x0000000000007918 */ /* 0x000fc00000000000 */
        /* <DEDUP_REMOVED lines=13> */
.L_x_65:


//--------------------- .text._Z21shortestPathsParallelPiiS_ --------------------------
	.section	.text._Z21shortestPathsParallelPiiS_,"ax",@progbits
	.align	128
        .global         _Z21shortestPathsParallelPiiS_
        .type           _Z21shortestPathsParallelPiiS_,@function
        .size           _Z21shortestPathsParallelPiiS_,(.L_x_66 - _Z21shortestPathsParallelPiiS_)
        .other          _Z21shortestPathsParallelPiiS_,@"STO_CUDA_ENTRY STV_DEFAULT"
_Z21shortestPathsParallelPiiS_:
.text._Z21shortestPathsParallelPiiS_:
[----:B------:R-:W0:Y:S08]  /*0000*/  LDC R1, c[0x0][0x37c] ;  /* 0x0000df00ff017b82 */ /* 0x000e300000000800 */
[----:B------:R-:W1:Y:S01]  /*0010*/  LDC R16, c[0x0][0x388] ;  /* 0x0000e200ff107b82 */ /* 0x000e620000000800 */
[----:B------:R-:W-:Y:S01]  /*0020*/  MOV R0, 0x20 ;  /* 0x0000002000007802 */ /* 0x000fe20000000f00 */
[----:B------:R-:W2:Y:S06]  /*0030*/  LDCU UR4, c[0x0][0x388] ;  /* 0x00007100ff0477ac */ /* 0x000eac0008000800 */
[----:B------:R3:W4:Y:S01]  /*0040*/  LDC.64 R2, c[0x4][R0] ;  /* 0x0100000000027b82 */ /* 0x0007220000000a00 */
[----:B--2---:R-:W-:Y:S01]  /*0050*/  IMAD.U32 R4, RZ, RZ, UR4 ;  /* 0x00000004ff047e24 */ /* 0x004fe2000f8e00ff */
[----:B-1----:R-:W-:-:S05]  /*0060*/  SHF.R.S32.HI R16, RZ, 0x1f, R16 ;  /* 0x0000001fff107819 */ /* 0x002fca0000011410 */
[----:B0--3--:R-:W-:-:S07]  /*0070*/  IMAD.MOV.U32 R5, RZ, RZ, R16 ;  /* 0x000000ffff057224 */ /* 0x009fce00078e0010 */
[----:B------:R-:W-:-:S07]  /*0080*/  LEPC R20, `(.L_x_17) ;  /* 0x000000001014794e */ /* 0x000fce0000000000 */
[----:B----4-:R-:W-:Y:S05]  /*0090*/  CALL.ABS.NOINC R2 ;  /* 0x0000000002007343 */ /* 0x010fea0003c00000 */
.L_x_17:
[----:B------:R-:W0:Y:S01]  /*00a0*/  LDC R17, c[0x0][0x388] ;  /* 0x0000e200ff117b82 */ /* 0x000e220000000800 */
[----:B------:R-:W1:Y:S01]  /*00b0*/  S2R R23, SR_TID.X ;  /* 0x0000000000177919 */ /* 0x000e620000002100 */
[----:B------:R-:W-:Y:S02]  /*00c0*/  IMAD.MOV.U32 R22, RZ, RZ, R4 ;  /* 0x000000ffff167224 */ /* 0x000fe400078e0004 */
[----:B------:R-:W-:-:S04]  /*00d0*/  IMAD.MOV.U32 R2, RZ, RZ, R5 ;  /* 0x000000ffff027224 */ /* 0x000fc800078e0005 */
[----:B------:R-:W2:Y:S01]  /*00e0*/  LDC.64 R18, c[0x0][0x358] ;  /* 0x0000d600ff127b82 */ /* 0x000ea20000000a00 */
[----:B0-----:R-:W-:-:S04]  /*00f0*/  ISETP.GE.AND P0, PT, R17, 0x1, PT ;  /* 0x000000011100780c */ /* 0x001fc80003f06270 */
[----:B------:R-:W-:-:S09]  /*0100*/  P2R R0, PR, RZ, 0x1 ;  /* 0x00000001ff007803 */ /* 0x000fd20000000000 */
[----:B-12---:R-:W-:Y:S05]  /*0110*/  @!P0 BRA `(.L_x_18) ;  /* 0x0000000800008947 */ /* 0x006fea0003800000 */
[C---:B------:R-:W-:Y:S01]  /*0120*/  VIADD R0, R17.reuse, 0xffffffff ;  /* 0xffffffff11007836 */ /* 0x040fe20000000000 */
[----:B------:R-:W-:Y:S01]  /*0130*/  LOP3.LUT R6, R17, 0xf, RZ, 0xc0, !PT ;  /* 0x0000000f11067812 */ /* 0x000fe200078ec0ff */
[----:B------:R-:W-:-:S03]  /*0140*/  IMAD.MOV.U32 R3, RZ, RZ, RZ ;  /* 0x000000ffff037224 */ /* 0x000fc600078e00ff */
[----:B------:R-:W-:Y:S02]  /*0150*/  ISETP.GE.U32.AND P0, PT, R0, 0xf, PT ;  /* 0x0000000f0000780c */ /* 0x000fe40003f06070 */
[----:B------:R-:W-:-:S11]  /*0160*/  ISETP.NE.AND P1, PT, R6, RZ, PT ;  /* 0x000000ff0600720c */ /* 0x000fd60003f25270 */
[----:B------:R-:W-:Y:S05]  /*0170*/  @!P0 BRA `(.L_x_19) ;  /* 0x0000000000e48947 */ /* 0x000fea0003800000 */
[----:B------:R-:W-:Y:S01]  /*0180*/  BSSY.RECONVERGENT B0, `(.L_x_19) ;  /* 0x0000038000007945 */ /* 0x000fe20003800200 */
[----:B------:R-:W-:Y:S01]  /*0190*/  LOP3.LUT R3, R17, 0x7ffffff0, RZ, 0xc0, !PT ;  /* 0x7ffffff011037812 */ /* 0x000fe200078ec0ff */
[----:B------:R-:W-:-:S07]  /*01a0*/  IMAD.MOV.U32 R0, RZ, RZ, RZ ;  /* 0x000000ffff007224 */ /* 0x000fce00078e00ff */
.L_x_20:
[C---:B0-----:R-:W-:Y:S01]  /*01b0*/  IADD3 R4, P0, PT, R0.reuse, R22, RZ ;  /* 0x0000001600047210 */ /* 0x041fe20007f1e0ff */
[----:B------:R-:W-:Y:S01]  /*01c0*/  VIADD R0, R0, 0x10 ;  /* 0x0000001000007836 */ /* 0x000fe20000000000 */
[C---:B------:R-:W-:Y:S02]  /*01d0*/  R2UR UR4, R18.reuse ;  /* 0x00000000120472ca */ /* 0x040fe400000e0000 */
[C---:B------:R-:W-:Y:S01]  /*01e0*/  R2UR UR5, R19.reuse ;  /* 0x00000000130572ca */ /* 0x040fe200000e0000 */
[----:B------:R-:W-:Y:S01]  /*01f0*/  IMAD.X R5, RZ, RZ, R2, P0 ;  /* 0x000000ffff057224 */ /* 0x000fe200000e0602 */
[C---:B------:R-:W-:Y:S02]  /*0200*/  R2UR UR6, R18.reuse ;  /* 0x00000000120672ca */ /* 0x040fe400000e0000 */
[----:B------:R-:W-:Y:S02]  /*0210*/  R2UR UR7, R19 ;  /* 0x00000000130772ca */ /* 0x000fe400000e0000 */
[----:B------:R-:W-:-:S02]  /*0220*/  R2UR UR8, R18 ;  /* 0x00000000120872ca */ /* 0x000fc400000e0000 */
[C---:B------:R-:W-:Y:S02]  /*0230*/  R2UR UR9, R19.reuse ;  /* 0x00000000130972ca */ /* 0x040fe400000e0000 */
[C---:B------:R-:W-:Y:S02]  /*0240*/  R2UR UR10, R18.reuse ;  /* 0x00000000120a72ca */ /* 0x040fe400000e0000 */
[C---:B------:R-:W-:Y:S01]  /*0250*/  R2UR UR11, R19.reuse ;  /* 0x00000000130b72ca */ /* 0x040fe200000e0000 */
[----:B------:R0:W-:Y:S01]  /*0260*/  ST.E.U8 desc[UR4][R4.64], RZ ;  /* 0x000000ff04007985 */ /* 0x0001e2000c101104 */
[C---:B------:R-:W-:Y:S02]  /*0270*/  R2UR UR12, R18.reuse ;  /* 0x00000000120c72ca */ /* 0x040fe400000e0000 */
[----:B------:R-:W-:Y:S01]  /*0280*/  R2UR UR13, R19 ;  /* 0x00000000130d72ca */ /* 0x000fe200000e0000 */
[----:B------:R0:W-:Y:S01]  /*0290*/  ST.E.U8 desc[UR6][R4.64+0x1], RZ ;  /* 0x000001ff04007985 */ /* 0x0001e2000c101106 */
[----:B------:R-:W-:-:S02]  /*02a0*/  R2UR UR14, R18 ;  /* 0x00000000120e72ca */ /* 0x000fc400000e0000 */
[C---:B------:R-:W-:Y:S01]  /*02b0*/  R2UR UR15, R19.reuse ;  /* 0x00000000130f72ca */ /* 0x040fe200000e0000 */
[----:B------:R0:W-:Y:S01]  /*02c0*/  ST.E.U8 desc[UR8][R4.64+0x2], RZ ;  /* 0x000002ff04007985 */ /* 0x0001e2000c101108 */
        /* <DEDUP_REMOVED lines=27> */
[----:B------:R-:W-:Y:S02]  /*0480*/  R2UR UR34, R18 ;  /* 0x00000000122272ca */ /* 0x000fe400000e0000 */
[----:B------:R-:W-:Y:S01]  /*0490*/  R2UR UR35, R19 ;  /* 0x00000000132372ca */ /* 0x000fe200000e0000 */
[----:B------:R0:W-:Y:S01]  /*04a0*/  ST.E.U8 desc[UR28][R4.64+0xc], RZ ;  /* 0x00000cff04007985 */ /* 0x0001e2000c10111c */
[----:B------:R-:W-:-:S03]  /*04b0*/  ISETP.NE.AND P0, PT, R0, R3, PT ;  /* 0x000000030000720c */ /* 0x000fc60003f05270 */
[----:B------:R0:W-:Y:S04]  /*04c0*/  ST.E.U8 desc[UR30][R4.64+0xd], RZ ;  /* 0x00000dff04007985 */ /* 0x0001e8000c10111e */
[----:B------:R0:W-:Y:S04]  /*04d0*/  ST.E.U8 desc[UR32][R4.64+0xe], RZ ;  /* 0x00000eff04007985 */ /* 0x0001e8000c101120 */
[----:B------:R0:W-:Y:S02]  /*04e0*/  ST.E.U8 desc[UR34][R4.64+0xf], RZ ;  /* 0x00000fff04007985 */ /* 0x0001e4000c101122 */
[----:B------:R-:W-:Y:S05]  /*04f0*/  @P0 BRA `(.L_x_20) ;  /* 0xfffffffc002c0947 */ /* 0x000fea000383ffff */
[----:B------:R-:W-:Y:S05]  /*0500*/  BSYNC.RECONVERGENT B0 ;  /* 0x0000000000007941 */ /* 0x000fea0003800200 */
.L_x_19:
[----:B------:R-:W-:Y:S04]  /*0510*/  BSSY.RECONVERGENT B0, `(.L_x_18) ;  /* 0x0000040000007945 */ /* 0x000fe80003800200 */
[----:B------:R-:W-:Y:S05]  /*0520*/  @!P1 BRA `(.L_x_21) ;  /* 0x0000000000f89947 */ /* 0x000fea0003800000 */
[----:B------:R-:W-:Y:S02]  /*0530*/  ISETP.GE.U32.AND P0, PT, R6, 0x8, PT ;  /* 0x000000080600780c */ /* 0x000fe40003f06070 */
[----:B------:R-:W-:-:S04]  /*0540*/  LOP3.LUT R7, R17, 0x7, RZ, 0xc0, !PT ;  /* 0x0000000711077812 */ /* 0x000fc800078ec0ff */
[----:B------:R-:W-:-:S07]  /*0550*/  ISETP.NE.AND P1, PT, R7, RZ, PT ;  /* 0x000000ff0700720c */ /* 0x000fce0003f25270 */
[----:B------:R-:W-:Y:S06]  /*0560*/  @!P0 BRA `(.L_x_22) ;  /* 0x00000000006c8947 */ /* 0x000fec0003800000 */
[C---:B------:R-:W-:Y:S02]  /*0570*/  R2UR UR4, R18.reuse ;  /* 0x00000000120472ca */ /* 0x040fe400000e0000 */
[C---:B------:R-:W-:Y:S02]  /*0580*/  R2UR UR5, R19.reuse ;  /* 0x00000000130572ca */ /* 0x040fe400000e0000 */
[C---:B------:R-:W-:Y:S02]  /*0590*/  R2UR UR6, R18.reuse ;  /* 0x00000000120672ca */ /* 0x040fe400000e0000 */
[C---:B------:R-:W-:Y:S02]  /*05a0*/  R2UR UR7, R19.reuse ;  /* 0x00000000130772ca */ /* 0x040fe400000e0000 */
[----:B------:R-:W-:Y:S02]  /*05b0*/  R2UR UR8, R18 ;  /* 0x00000000120872ca */ /* 0x000fe400000e0000 */
[----:B------:R-:W-:-:S02]  /*05c0*/  R2UR UR9, R19 ;  /* 0x00000000130972ca */ /* 0x000fc400000e0000 */
        /* <DEDUP_REMOVED lines=8> */
[----:B------:R-:W-:Y:S02]  /*0650*/  R2UR UR18, R18 ;  /* 0x00000000121272ca */ /* 0x000fe400000e0000 */
[----:B------:R-:W-:Y:S02]  /*0660*/  R2UR UR19, R19 ;  /* 0x00000000131372ca */ /* 0x000fe400000e0000 */
[C---:B0-----:R-:W-:Y:S01]  /*0670*/  IADD3 R4, P0, PT, R3.reuse, R22, RZ ;  /* 0x0000001603047210 */ /* 0x041fe20007f1e0ff */
[----:B------:R-:W-:-:S04]  /*0680*/  VIADD R3, R3, 0x8 ;  /* 0x0000000803037836 */ /* 0x000fc80000000000 */
[----:B------:R-:W-:-:S05]  /*0690*/  IMAD.X R5, RZ, RZ, R2, P0 ;  /* 0x000000ffff057224 */ /* 0x000fca00000e0602 */
[----:B------:R1:W-:Y:S04]  /*06a0*/  ST.E.U8 desc[UR4][R4.64], RZ ;  /* 0x000000ff04007985 */ /* 0x0003e8000c101104 */
[----:B------:R1:W-:Y:S04]  /*06b0*/  ST.E.U8 desc[UR6][R4.64+0x1], RZ ;  /* 0x000001ff04007985 */ /* 0x0003e8000c101106 */
[----:B------:R1:W-:Y:S04]  /*06c0*/  ST.E.U8 desc[UR8][R4.64+0x2], RZ ;  /* 0x000002ff04007985 */ /* 0x0003e8000c101108 */
[----:B------:R1:W-:Y:S04]  /*06d0*/  ST.E.U8 desc[UR10][R4.64+0x3], RZ ;  /* 0x000003ff04007985 */ /* 0x0003e8000c10110a */
[----:B------:R1:W-:Y:S04]  /*06e0*/  ST.E.U8 desc[UR12][R4.64+0x4], RZ ;  /* 0x000004ff04007985 */ /* 0x0003e8000c10110c */
[----:B------:R1:W-:Y:S04]  /*06f0*/  ST.E.U8 desc[UR14][R4.64+0x5], RZ ;  /* 0x000005ff04007985 */ /* 0x0003e8000c10110e */
[----:B------:R1:W-:Y:S04]  /*0700*/  ST.E.U8 desc[UR16][R4.64+0x6], RZ ;  /* 0x000006ff04007985 */ /* 0x0003e8000c101110 */
[----:B------:R1:W-:Y:S02]  /*0710*/  ST.E.U8 desc[UR18][R4.64+0x7], RZ ;  /* 0x000007ff04007985 */ /* 0x0003e4000c101112 */
.L_x_22:
        /* <DEDUP_REMOVED lines=11> */
[----:B------:R-:W-:Y:S02]  /*07d0*/  R2UR UR10, R18 ;  /* 0x00000000120a72ca */ /* 0x000fe400000e0000 */
[----:B------:R-:W-:Y:S02]  /*07e0*/  R2UR UR11, R19 ;  /* 0x00000000130b72ca */ /* 0x000fe400000e0000 */
[C---:B01----:R-:W-:Y:S01]  /*07f0*/  IADD3 R4, P0, PT, R3.reuse, R22, RZ ;  /* 0x0000001603047210 */ /* 0x043fe20007f1e0ff */
[----:B------:R-:W-:-:S04]  /*0800*/  VIADD R3, R3, 0x4 ;  /* 0x0000000403037836 */ /* 0x000fc80000000000 */
[----:B------:R-:W-:-:S05]  /*0810*/  IMAD.X R5, RZ, RZ, R2, P0 ;  /* 0x000000ffff057224 */ /* 0x000fca00000e0602 */
[----:B------:R2:W-:Y:S04]  /*0820*/  ST.E.U8 desc[UR4][R4.64], RZ ;  /* 0x000000ff04007985 */ /* 0x0005e8000c101104 */
[----:B------:R2:W-:Y:S04]  /*0830*/  ST.E.U8 desc[UR6][R4.64+0x1], RZ ;  /* 0x000001ff04007985 */ /* 0x0005e8000c101106 */
[----:B------:R2:W-:Y:S04]  /*0840*/  ST.E.U8 desc[UR8][R4.64+0x2], RZ ;  /* 0x000002ff04007985 */ /* 0x0005e8000c101108 */
[----:B------:R2:W-:Y:S02]  /*0850*/  ST.E.U8 desc[UR10][R4.64+0x3], RZ ;  /* 0x000003ff04007985 */ /* 0x0005e4000c10110a */
.L_x_23:
[----:B------:R-:W-:Y:S05]  /*0860*/  @!P1 BRA `(.L_x_21) ;  /* 0x0000000000289947 */ /* 0x000fea0003800000 */
[----:B------:R-:W-:-:S07]  /*0870*/  IMAD.MOV.U32 R7, RZ, RZ, RZ ;  /* 0x000000ffff077224 */ /* 0x000fce00078e00ff */
.L_x_24:
[----:B0123--:R-:W-:Y:S01]  /*0880*/  IADD3 R4, P0, PT, R3, R22, RZ ;  /* 0x0000001603047210 */ /* 0x00ffe20007f1e0ff */
[----:B------:R-:W-:Y:S01]  /*0890*/  VIADD R7, R7, 0x1 ;  /* 0x0000000107077836 */ /* 0x000fe20000000000 */
[----:B------:R-:W-:Y:S01]  /*08a0*/  R2UR UR4, R18 ;  /* 0x00000000120472ca */ /* 0x000fe200000e0000 */
[----:B------:R-:W-:Y:S01]  /*08b0*/  VIADD R3, R3, 0x1 ;  /* 0x0000000103037836 */ /* 0x000fe20000000000 */
[----:B------:R-:W-:Y:S01]  /*08c0*/  R2UR UR5, R19 ;  /* 0x00000000130572ca */ /* 0x000fe200000e0000 */
[----:B------:R-:W-:Y:S01]  /*08d0*/  IMAD.X R5, RZ, RZ, R2, P0 ;  /* 0x000000ffff057224 */ /* 0x000fe200000e0602 */
[----:B------:R-:W-:-:S11]  /*08e0*/  ISETP.NE.AND P0, PT, R7, R0, PT ;  /* 0x000000000700720c */ /* 0x000fd60003f05270 */
[----:B------:R3:W-:Y:S02]  /*08f0*/  ST.E.U8 desc[UR4][R4.64], RZ ;  /* 0x000000ff04007985 */ /* 0x0007e4000c101104 */
[----:B------:R-:W-:Y:S05]  /*0900*/  @P0 BRA `(.L_x_24) ;  /* 0xfffffffc00dc0947 */ /* 0x000fea000383ffff */
.L_x_21:
[----:B------:R-:W-:Y:S05]  /*0910*/  BSYNC.RECONVERGENT B0 ;  /* 0x0000000000007941 */ /* 0x000fea0003800200 */
.L_x_18:
[----:B------:R-:W-:Y:S01]  /*0920*/  R2UR UR4, R18 ;  /* 0x00000000120472ca */ /* 0x000fe200000e0000 */
[----:B------:R-:W-:Y:S01]  /*0930*/  IMAD.MOV.U32 R3, RZ, RZ, 0x1 ;  /* 0x00000001ff037424 */ /* 0x000fe200078e00ff */
[----:B------:R-:W-:Y:S01]  /*0940*/  R2UR UR5, R19 ;  /* 0x00000000130572ca */ /* 0x000fe200000e0000 */
[----:B0123--:R-:W-:Y:S01]  /*0950*/  IMAD.SHL.U32 R4, R17, 0x4, RZ ;  /* 0x0000000411047824 */ /* 0x00ffe200078e00ff */
[----:B------:R-:W-:Y:S02]  /*0960*/  IADD3 R6, P0, PT, R23, R22, RZ ;  /* 0x0000001617067210 */ /* 0x000fe40007f1e0ff */
[----:B------:R-:W-:Y:S02]  /*0970*/  MOV R0, 0x20 ;  /* 0x0000002000007802 */ /* 0x000fe40000000f00 */
[----:B------:R-:W-:Y:S01]  /*0980*/  SHF.L.U64.HI R5, R17, 0x2, R16 ;  /* 0x0000000211057819 */ /* 0x000fe20000010210 */
[----:B------:R-:W-:Y:S01]  /*0990*/  IMAD.X R7, RZ, RZ, R2, P0 ;  /* 0x000000ffff077224 */ /* 0x000fe200000e0602 */
[----:B------:R0:W1:Y:S05]  /*09a0*/  LDC.64 R8, c[0x4][R0] ;  /* 0x0100000000087b82 */ /* 0x00006a0000000a00 */
[----:B------:R0:W-:Y:S02]  /*09b0*/  ST.E.U8 desc[UR4][R6.64], R3 ;  /* 0x0000000306007985 */ /* 0x0001e4000c101104 */
[----:B------:R-:W-:-:S07]  /*09c0*/  LEPC R20, `(.L_x_25) ;  /* 0x000000001014794e */ /* 0x000fce0000000000 */
[----:B01----:R-:W-:Y:S05]  /*09d0*/  CALL.ABS.NOINC R8 ;  /* 0x0000000008007343 */ /* 0x003fea0003c00000 */
.L_x_25:
[----:B------:R-:W-:Y:S01]  /*09e0*/  ISETP.GE.AND P6, PT, R17, 0x1, PT ;  /* 0x000000011100780c */ /* 0x000fe20003fc6270 */
[----:B------:R-:W-:Y:S02]  /*09f0*/  IMAD.MOV.U32 R16, RZ, RZ, R4 ;  /* 0x000000ffff107224 */ /* 0x000fe400078e0004 */
[----:B------:R-:W-:-:S10]  /*0a00*/  IMAD.MOV.U32 R17, RZ, RZ, R5 ;  /* 0x000000ffff117224 */ /* 0x000fd400078e0005 */
[----:B------:R-:W-:Y:S05]  /*0a10*/  @!P6 BRA `(.L_x_26) ;  /* 0x0000002c0090e947 */ /* 0x000fea0003800000 */
[----:B------:R-:W0:Y:S01]  /*0a20*/  LDC R6, c[0x0][0x388] ;  /* 0x0000e200ff067b82 */ /* 0x000e220000000800 */
[----:B------:R-:W-:Y:S02]  /*0a30*/  IMAD.MOV.U32 R5, RZ, RZ, RZ ;  /* 0x000000ffff057224 */ /* 0x000fe400078e00ff */
[C---:B0-----:R-:W-:Y:S01]  /*0a40*/  VIADD R0, R6.reuse, 0xffffffff ;  /* 0xffffffff06007836 */ /* 0x041fe20000000000 */
[----:B------:R-:W-:Y:S01]  /*0a50*/  LOP3.LUT R3, R6, 0xf, RZ, 0xc0, !PT ;  /* 0x0000000f06037812 */ /* 0x000fe200078ec0ff */
[----:B------:R-:W-:-:S03]  /*0a60*/  IMAD R4, R23, R6, RZ ;  /* 0x0000000617047224 */ /* 0x000fc600078e02ff */
[----:B------:R-:W-:Y:S02]  /*0a70*/  ISETP.GE.U32.AND P0, PT, R0, 0xf, PT ;  /* 0x0000000f0000780c */ /* 0x000fe40003f06070 */
[----:B------:R-:W-:-:S11]  /*0a80*/  ISETP.NE.AND P1, PT, R3, RZ, PT ;  /* 0x000000ff0300720c */ /* 0x000fd60003f25270 */
[----:B------:R-:W-:Y:S05]  /*0a90*/  @!P0 BRA `(.L_x_27) ;  /* 0x0000000000bc8947 */ /* 0x000fea0003800000 */
[----:B------:R-:W-:Y:S01]  /*0aa0*/  BSSY.RECONVERGENT B0, `(.L_x_27) ;  /* 0x000002e000007945 */ /* 0x000fe20003800200 */
[----:B------:R-:W-:Y:S01]  /*0ab0*/  LOP3.LUT R5, R6, 0x7ffffff0, RZ, 0xc0, !PT ;  /* 0x7ffffff006057812 */ /* 0x000fe200078ec0ff */
[----:B------:R-:W-:-:S07]  /*0ac0*/  IMAD.MOV.U32 R7, RZ, RZ, RZ ;  /* 0x000000ffff077224 */ /* 0x000fce00078e00ff */
.L_x_28:
[----:B0-----:R-:W0:Y:S01]  /*0ad0*/  LDC.64 R10, c[0x0][0x380] ;  /* 0x0000e000ff0a7b82 */ /* 0x001e220000000a00 */
[----:B------:R-:W-:Y:S01]  /*0ae0*/  R2UR UR4, R18 ;  /* 0x00000000120472ca */ /* 0x000fe200000e0000 */
[----:B------:R-:W-:Y:S01]  /*0af0*/  IMAD.IADD R9, R4, 0x1, R7 ;  /* 0x0000000104097824 */ /* 0x000fe200078e0207 */
[----:B------:R-:W-:-:S03]  /*0b00*/  R2UR UR5, R19 ;  /* 0x00000000130572ca */ /* 0x000fc600000e0000 */
[----:B0-----:R-:W-:-:S10]  /*0b10*/  IMAD.WIDE.U32 R10, R9, 0x4, R10 ;  /* 0x00000004090a7825 */ /* 0x001fd400078e000a */
[----:B------:R-:W2:Y:S01]  /*0b20*/  LDG.E R13, desc[UR4][R10.64] ;  /* 0x000000040a0d7981 */ /* 0x000ea2000c1e1900 */
[----:B------:R-:W-:Y:S01]  /*0b30*/  R2UR UR6, R18 ;  /* 0x00000000120672ca */ /* 0x000fe200000e0000 */
[----:B------:R-:W-:Y:S01]  /*0b40*/  IMAD.WIDE.U32 R8, R7, 0x4, R16 ;  /* 0x0000000407087825 */ /* 0x000fe200078e0010 */
[----:B------:R-:W-:-:S04]  /*0b50*/  R2UR UR7, R19 ;  /* 0x00000000130772ca */ /* 0x000fc800000e0000 */
[----:B--2---:R0:W-:Y:S09]  /*0b60*/  ST.E desc[UR4][R8.64], R13 ;  /* 0x0000000d08007985 */ /* 0x0041f2000c101904 */
[----:B------:R-:W2:Y:S04]  /*0b70*/  LDG.E R15, desc[UR6][R10.64+0x4] ;  /* 0x000004060a0f7981 */ /* 0x000ea8000c1e1900 */
[----:B--2---:R1:W-:Y:S04]  /*0b80*/  ST.E desc[UR4][R8.64+0x4], R15 ;  /* 0x0000040f08007985 */ /* 0x0043e8000c101904 */
[----:B------:R-:W2:Y:S04]  /*0b90*/  LDG.E R21, desc[UR6][R10.64+0x8] ;  /* 0x000008060a157981 */ /* 0x000ea8000c1e1900 */
[----:B--2---:R2:W-:Y:S04]  /*0ba0*/  ST.E desc[UR4][R8.64+0x8], R21 ;  /* 0x0000081508007985 */ /* 0x0045e8000c101904 */
[----:B------:R-:W3:Y:S04]  /*0bb0*/  LDG.E R25, desc[UR6][R10.64+0xc] ;  /* 0x00000c060a197981 */ /* 0x000ee8000c1e1900 */
[----:B---3--:R3:W-:Y:S04]  /*0bc0*/  ST.E desc[UR4][R8.64+0xc], R25 ;  /* 0x00000c1908007985 */ /* 0x0087e8000c101904 */
[----:B0-----:R-:W4:Y:S04]  /*0bd0*/  LDG.E R13, desc[UR6][R10.64+0x10] ;  /* 0x000010060a0d7981 */ /* 0x001f28000c1e1900 */
[----:B----4-:R0:W-:Y:S04]  /*0be0*/  ST.E desc[UR4][R8.64+0x10], R13 ;  /* 0x0000100d08007985 */ /* 0x0101e8000c101904 */
[----:B-1----:R-:W4:Y:S04]  /*0bf0*/  LDG.E R15, desc[UR6][R10.64+0x14] ;  /* 0x000014060a0f7981 */ /* 0x002f28000c1e1900 */
[----:B----4-:R1:W-:Y:S04]  /*0c00*/  ST.E desc[UR4][R8.64+0x14], R15 ;  /* 0x0000140f08007985 */ /* 0x0103e8000c101904 */
[----:B--2---:R-:W2:Y:S04]  /*0c10*/  LDG.E R21, desc[UR6][R10.64+0x18] ;  /* 0x000018060a157981 */ /* 0x004ea8000c1e1900 */
[----:B--2---:R2:W-:Y:S04]  /*0c20*/  ST.E desc[UR4][R8.64+0x18], R21 ;  /* 0x0000181508007985 */ /* 0x0045e8000c101904 */
[----:B---3--:R-:W3:Y:S04]  /*0c30*/  LDG.E R25, desc[UR6][R10.64+0x1c] ;  /* 0x00001c060a197981 */ /* 0x008ee8000c1e1900 */
        /* <DEDUP_REMOVED lines=13> */
[----:B--2---:R-:W2:Y:S01]  /*0d10*/  LDG.E R21, desc[UR6][R10.64+0x38] ;  /* 0x000038060a157981 */ /* 0x004ea2000c1e1900 */
[----:B------:R-:W-:-:S05]  /*0d20*/  VIADD R7, R7, 0x10 ;  /* 0x0000001007077836 */ /* 0x000fca0000000000 */
[----:B------:R-:W-:Y:S01]  /*0d30*/  ISETP.NE.AND P0, PT, R7, R5, PT ;  /* 0x000000050700720c */ /* 0x000fe20003f05270 */
[----:B--2---:R0:W-:Y:S04]  /*0d40*/  ST.E desc[UR4][R8.64+0x38], R21 ;  /* 0x0000381508007985 */ /* 0x0041e8000c101904 */
[----:B---3--:R-:W2:Y:S04]  /*0d50*/  LDG.E R25, desc[UR6][R10.64+0x3c] ;  /* 0x00003c060a197981 */ /* 0x008ea8000c1e1900 */
[----:B--2---:R0:W-:Y:S04]  /*0d60*/  ST.E desc[UR4][R8.64+0x3c], R25 ;  /* 0x00003c1908007985 */ /* 0x0041e8000c101904 */
[----:B------:R-:W-:Y:S05]  /*0d70*/  @P0 BRA `(.L_x_28) ;  /* 0xfffffffc00540947 */ /* 0x000fea000383ffff */
[----:B------:R-:W-:Y:S05]  /*0d80*/  BSYNC.RECONVERGENT B0 ;  /* 0x0000000000007941 */ /* 0x000fea0003800200 */
.L_x_27:
[----:B------:R-:W-:Y:S05]  /*0d90*/  @!P1 BRA `(.L_x_29) ;  /* 0x0000000400549947 */ /* 0x000fea0003800000 */
[----:B------:R-:W-:Y:S02]  /*0da0*/  ISETP.GE.U32.AND P0, PT, R3, 0x8, PT ;  /* 0x000000080300780c */ /* 0x000fe40003f06070 */
[----:B------:R-:W-:-:S04]  /*0db0*/  LOP3.LUT R14, R6, 0x7, RZ, 0xc0, !PT ;  /* 0x00000007060e7812 */ /* 0x000fc800078ec0ff */
[----:B------:R-:W-:-:S07]  /*0dc0*/  ISETP.NE.AND P1, PT, R14, RZ, PT ;  /* 0x000000ff0e00720c */ /* 0x000fce0003f25270 */
[----:B------:R-:W-:Y:S06]  /*0dd0*/  @!P0 BRA `(.L_x_30) ;  /* 0x0000000000888947 */ /* 0x000fec0003800000 */
[----:B0-----:R-:W0:Y:S01]  /*0de0*/  LDC.64 R12, c[0x0][0x380] ;  /* 0x0000e000ff0c7b82 */ /* 0x001e220000000a00 */
[----:B------:R-:W-:Y:S01]  /*0df0*/  R2UR UR4, R18 ;  /* 0x00000000120472ca */ /* 0x000fe200000e0000 */
[----:B------:R-:W-:Y:S01]  /*0e00*/  IMAD.IADD R7, R4, 0x1, R5 ;  /* 0x0000000104077824 */ /* 0x000fe200078e0205 */
[----:B------:R-:W-:-:S03]  /*0e10*/  R2UR UR5, R19 ;  /* 0x00000000130572ca */ /* 0x000fc600000e0000 */
[----:B0-----:R-:W-:-:S10]  /*0e20*/  IMAD.WIDE.U32 R12, R7, 0x4, R12 ;  /* 0x00000004070c7825 */ /* 0x001fd400078e000c */
[----:B------:R-:W2:Y:S01]  /*0e30*/  LDG.E R13, desc[UR4][R12.64] ;  /* 0x000000040c0d7981 */ /* 0x000ea2000c1e1900 */
[----:B------:R-:W0:Y:S01]  /*0e40*/  LDCU.64 UR4, c[0x0][0x380] ;  /* 0x00007000ff0477ac */ /* 0x000e220008000a00 */
[----:B------:R-:W-:Y:S01]  /*0e50*/  IADD3 R7, P0, PT, R4, R5, RZ ;  /* 0x0000000504077210 */ /* 0x000fe20007f1e0ff */
[----:B------:R-:W-:Y:S01]  /*0e60*/  IMAD.WIDE.U32 R8, R5, 0x4, R16 ;  /* 0x0000000405087825 */ /* 0x000fe200078e0010 */
[C---:B------:R-:W-:Y:S02]  /*0e70*/  R2UR UR6, R18.reuse ;  /* 0x00000000120672ca */ /* 0x040fe400000e0000 */
[C---:B------:R-:W-:Y:S01]  /*0e80*/  R2UR UR7, R19.reuse ;  /* 0x00000000130772ca */ /* 0x040fe200000e0000 */
[----:B------:R-:W-:Y:S01]  /*0e90*/  IMAD.X R20, RZ, RZ, RZ, P0 ;  /* 0x000000ffff147224 */ /* 0x000fe200000e06ff */
[----:B------:R-:W-:Y:S02]  /*0ea0*/  R2UR UR8, R18 ;  /* 0x00000000120872ca */ /* 0x000fe400000e0000 */
[----:B------:R-:W-:-:S02]  /*0eb0*/  R2UR UR9, R19 ;  /* 0x00000000130972ca */ /* 0x000fc400000e0000 */
[----:B0-----:R-:W-:-:S04]  /*0ec0*/  LEA R10, P0, R7, UR4, 0x2 ;  /* 0x00000004070a7c11 */ /* 0x001fc8000f8010ff */
[----:B------:R-:W-:-:S03]  /*0ed0*/  LEA.HI.X R11, R7, UR5, R20, 0x2, P0 ;  /* 0x00000005070b7c11 */ /* 0x000fc600080f1414 */
[----:B--2---:R0:W-:Y:S04]  /*0ee0*/  ST.E desc[UR6][R8.64], R13 ;  /* 0x0000000d08007985 */ /* 0x0041e8000c101906 */
[----:B------:R-:W2:Y:S01]  /*0ef0*/  LDG.E R7, desc[UR8][R10.64+0x4] ;  /* 0x000004080a077981 */ /* 0x000ea2000c1e1900 */
[----:B------:R-:W-:Y:S02]  /*0f00*/  R2UR UR4, R18 ;  /* 0x00000000120472ca */ /* 0x000fe400000e0000 */
[----:B------:R-:W-:-:S13]  /*0f10*/  R2UR UR5, R19 ;  /* 0x00000000130572ca */ /* 0x000fda00000e0000 */
[----:B--2---:R1:W-:Y:S04]  /*0f20*/  ST.E desc[UR4][R8.64+0x4], R7 ;  /* 0x0000040708007985 */ /* 0x0043e8000c101904 */
[----:B------:R-:W2:Y:S04]  /*0f30*/  LDG.E R15, desc[UR6][R10.64+0x8] ;  /* 0x000008060a0f7981 */ /* 0x000ea8000c1e1900 */
[----:B--2---:R2:W-:Y:S04]  /*0f40*/  ST.E desc[UR4][R8.64+0x8], R15 ;  /* 0x0000080f08007985 */ /* 0x0045e8000c101904 */
[----:B------:R-:W3:Y:S04]  /*0f50*/  LDG.E R21, desc[UR6][R10.64+0xc] ;  /* 0x00000c060a157981 */ /* 0x000ee8000c1e1900 */
[----:B---3--:R3:W-:Y:S04]  /*0f60*/  ST.E desc[UR4][R8.64+0xc], R21 ;  /* 0x00000c1508007985 */ /* 0x0087e8000c101904 */
[----:B0-----:R-:W4:Y:S04]  /*0f70*/  LDG.E R13, desc[UR6][R10.64+0x10] ;  /* 0x000010060a0d7981 */ /* 0x001f28000c1e1900 */
[----:B----4-:R4:W-:Y:S04]  /*0f80*/  ST.E desc[UR4][R8.64+0x10], R13 ;  /* 0x0000100d08007985 */ /* 0x0109e8000c101904 */
[----:B-1----:R-:W5:Y:S04]  /*0f90*/  LDG.E R7, desc[UR6][R10.64+0x14] ;  /* 0x000014060a077981 */ /* 0x002f68000c1e1900 */
[----:B-----5:R4:W-:Y:S04]  /*0fa0*/  ST.E desc[UR4][R8.64+0x14], R7 ;  /* 0x0000140708007985 */ /* 0x0209e8000c101904 */
[----:B--2---:R-:W2:Y:S04]  /*0fb0*/  LDG.E R15, desc[UR6][R10.64+0x18] ;  /* 0x000018060a0f7981 */ /* 0x004ea8000c1e1900 */
[----:B--2---:R4:W-:Y:S04]  /*0fc0*/  ST.E desc[UR4][R8.64+0x18], R15 ;  /* 0x0000180f08007985 */ /* 0x0049e8000c101904 */
[----:B---3--:R-:W2:Y:S01]  /*0fd0*/  LDG.E R21, desc[UR6][R10.64+0x1c] ;  /* 0x00001c060a157981 */ /* 0x008ea2000c1e1900 */
[----:B------:R-:W-:-:S03]  /*0fe0*/  VIADD R5, R5, 0x8 ;  /* 0x0000000805057836 */ /* 0x000fc60000000000 */
[----:B--2---:R4:W-:Y:S04]  /*0ff0*/  ST.E desc[UR4][R8.64+0x1c], R21 ;  /* 0x00001c1508007985 */ /* 0x0049e8000c101904 */
.L_x_30:
[----:B------:R-:W-:Y:S04]  /*1000*/  BSSY.RECONVERGENT B0, `(.L_x_29) ;  /* 0x000002e000007945 */ /* 0x000fe80003800200 */
[----:B------:R-:W-:Y:S05]  /*1010*/  @!P1 BRA `(.L_x_31) ;  /* 0x0000000000b09947 */ /* 0x000fea0003800000 */
[----:B------:R-:W-:Y:S02]  /*1020*/  ISETP.GE.U32.AND P0, PT, R14, 0x4, PT ;  /* 0x000000040e00780c */ /* 0x000fe40003f06070 */
[----:B----4-:R-:W-:-:S04]  /*1030*/  LOP3.LUT R7, R6, 0x3, RZ, 0xc0, !PT ;  /* 0x0000000306077812 */ /* 0x010fc800078ec0ff */
        /* <DEDUP_REMOVED lines=25> */
[----:B------:R-:W2:Y:S01]  /*11d0*/  LDG.E R25, desc[UR6][R10.64+0xc] ;  /* 0x00000c060a197981 */ /* 0x000ea2000c1e1900 */
[----:B------:R-:W-:-:S03]  /*11e0*/  VIADD R5, R5, 0x4 ;  /* 0x0000000405057836 */ /* 0x000fc60000000000 */
[----:B--2---:R1:W-:Y:S04]  /*11f0*/  ST.E desc[UR4][R8.64+0xc], R25 ;  /* 0x00000c1908007985 */ /* 0x0043e8000c101904 */
.L_x_32:
[----:B------:R-:W-:Y:S05]  /*1200*/  @!P1 BRA `(.L_x_31) ;  /* 0x0000000000349947 */ /* 0x000fea0003800000 */
[----:B01----:R-:W0:Y:S01]  /*1210*/  LDC.64 R8, c[0x0][0x380] ;  /* 0x0000e000ff087b82 */ /* 0x003e220000000a00 */
[----:B------:R-:W-:-:S07]  /*1220*/  IMAD.MOV.U32 R14, RZ, RZ, RZ ;  /* 0x000000ffff0e7224 */ /* 0x000fce00078e00ff */
.L_x_33:
[----:B------:R-:W-:Y:S01]  /*1230*/  R2UR UR4, R18 ;  /* 0x00000000120472ca */ /* 0x000fe200000e0000 */
[----:B--2---:R-:W-:Y:S01]  /*1240*/  IMAD.IADD R13, R4, 0x1, R5 ;  /* 0x00000001040d7824 */ /* 0x004fe200078e0205 */
[----:B------:R-:W-:-:S03]  /*1250*/  R2UR UR5, R19 ;  /* 0x00000000130572ca */ /* 0x000fc600000e0000 */
[----:B0-----:R-:W-:-:S10]  /*1260*/  IMAD.WIDE.U32 R12, R13, 0x4, R8 ;  /* 0x000000040d0c7825 */ /* 0x001fd400078e0008 */
[----:B------:R-:W2:Y:S01]  /*1270*/  LDG.E R13, desc[UR4][R12.64] ;  /* 0x000000040c0d7981 */ /* 0x000ea2000c1e1900 */
[----:B------:R-:W-:Y:S02]  /*1280*/  VIADD R14, R14, 0x1 ;  /* 0x000000010e0e7836 */ /* 0x000fe40000000000 */
[----:B------:R-:W-:-:S03]  /*1290*/  IMAD.WIDE.U32 R10, R5, 0x4, R16 ;  /* 0x00000004050a7825 */ /* 0x000fc600078e0010 */
[----:B------:R-:W-:Y:S01]  /*12a0*/  ISETP.NE.AND P0, PT, R14, R7, PT ;  /* 0x000000070e00720c */ /* 0x000fe20003f05270 */
[----:B------:R-:W-:Y:S01]  /*12b0*/  VIADD R5, R5, 0x1 ;  /* 0x0000000105057836 */ /* 0x000fe20000000000 */
[----:B--2---:R2:W-:Y:S11]  /*12c0*/  ST.E desc[UR4][R10.64], R13 ;  /* 0x0000000d0a007985 */ /* 0x0045f6000c101904 */
[----:B------:R-:W-:Y:S05]  /*12d0*/  @P0 BRA `(.L_x_33) ;  /* 0xfffffffc00d40947 */ /* 0x000fea000383ffff */
.L_x_31:
[----:B------:R-:W-:Y:S05]  /*12e0*/  BSYNC.RECONVERGENT B0 ;  /* 0x0000000000007941 */ /* 0x000fea0003800200 */
.L_x_29:
[----:B------:R-:W-:Y:S01]  /*12f0*/  BSSY.RECONVERGENT B0, `(.L_x_34) ;  /* 0x00001bc000007945 */ /* 0x000fe20003800200 */
[C---:B------:R-:W-:Y:S02]  /*1300*/  LOP3.LUT R5, R6.reuse, 0x7, RZ, 0xc0, !PT ;  /* 0x0000000706057812 */ /* 0x040fe400078ec0ff */
[----:B------:R-:W-:-:S07]  /*1310*/  LOP3.LUT R6, R6, 0x3, RZ, 0xc0, !PT ;  /* 0x0000000306067812 */ /* 0x000fce00078ec0ff */
.L_x_50:
[----:B------:R-:W-:Y:S01]  /*1320*/  BSSY.RELIABLE B1, `(.L_x_35) ;  /* 0x0000009000017945 */ /* 0x000fe20003800100 */
[----:B-1-34-:R-:W-:-:S07]  /*1330*/  IMAD.MOV.U32 R7, RZ, RZ, RZ ;  /* 0x000000ffff077224 */ /* 0x01afce00078e00ff */
.L_x_55:
[----:B------:R-:W-:Y:S02]  /*1340*/  R2UR UR4, R18 ;  /* 0x00000000120472ca */ /* 0x000fe400000e0000 */
[----:B------:R-:W-:Y:S02]  /*1350*/  R2UR UR5, R19 ;  /* 0x00000000130572ca */ /* 0x000fe400000e0000 */
[----:B01----:R-:W-:-:S05]  /*1360*/  IADD3 R8, P0, PT, R7, R22, RZ ;  /* 0x0000001607087210 */ /* 0x003fca0007f1e0ff */
[----:B------:R-:W-:-:S06]  /*1370*/  IMAD.X R9, RZ, RZ, R2, P0 ;  /* 0x000000ffff097224 */ /* 0x000fcc00000e0602 */
[----:B------:R-:W3:Y:S02]  /*1380*/  LD.E.U8 R8, desc[UR4][R8.64] ;  /* 0x0000000408087980 */ /* 0x000ee4000c101100 */
[----:B---3--:R-:W-:-:S13]  /*1390*/  ISETP.NE.AND P0, PT, R8, RZ, PT ;  /* 0x000000ff0800720c */ /* 0x008fda0003f05270 */
[----:B------:R-:W-:Y:S05]  /*13a0*/  @P0 BRA `(.L_x_36) ;  /* 0x0000001800ac0947 */ /* 0x000fea0003800000 */
[----:B------:R-:W-:Y:S05]  /*13b0*/  BSYNC.RELIABLE B1 ;  /* 0x0000000000017941 */ /* 0x000fea0003800100 */
.L_x_35:
[----:B------:R-:W-:Y:S01]  /*13c0*/  ISETP.GE.U32.AND P0, PT, R0, 0x3, PT ;  /* 0x000000030000780c */ /* 0x000fe20003f06070 */
[----:B------:R-:W-:Y:S02]  /*13d0*/  IMAD.MOV.U32 R7, RZ, RZ, 0x3b9ac9ff ;  /* 0x3b9ac9ffff077424 */ /* 0x000fe400078e00ff */
[----:B------:R-:W-:Y:S02]  /*13e0*/  IMAD.MOV.U32 R15, RZ, RZ, RZ ;  /* 0x000000ffff0f7224 */ /* 0x000fe400078e00ff */
[----:B--2---:R-:W-:-:S08]  /*13f0*/  IMAD.MOV.U32 R13, RZ, RZ, R23 ;  /* 0x000000ffff0d7224 */ /* 0x004fd000078e0017 */
[----:B------:R-:W-:Y:S05]  /*1400*/  @!P0 BRA `(.L_x_37) ;  /* 0x0000000000f08947 */ /* 0x000fea0003800000 */
[----:B------:R-:W0:Y:S01]  /*1410*/  LDC R24, c[0x0][0x388] ;  /* 0x0000e200ff187b82 */ /* 0x000e220000000800 */
[----:B------:R-:W-:Y:S01]  /*1420*/  BSSY.RECONVERGENT B1, `(.L_x_38) ;  /* 0x0000039000017945 */ /* 0x000fe20003800200 */
[----:B------:R-:W-:Y:S02]  /*1430*/  IMAD.MOV.U32 R7, RZ, RZ, 0x3b9ac9ff ;  /* 0x3b9ac9ffff077424 */ /* 0x000fe400078e00ff */
[----:B------:R-:W-:Y:S02]  /*1440*/  IMAD.MOV.U32 R15, RZ, RZ, RZ ;  /* 0x000000ffff0f7224 */ /* 0x000fe400078e00ff */
[----:B------:R-:W-:Y:S01]  /*1450*/  IMAD.MOV.U32 R13, RZ, RZ, R23 ;  /* 0x000000ffff0d7224 */ /* 0x000fe200078e0017 */
[----:B0-----:R-:W-:-:S07]  /*1460*/  LOP3.LUT R24, R24, 0x7ffffffc, RZ, 0xc0, !PT ;  /* 0x7ffffffc18187812 */ /* 0x001fce00078ec0ff */
.L_x_39:
[C---:B------:R-:W-:Y:S02]  /*1470*/  R2UR UR4, R18.reuse ;  /* 0x00000000120472ca */ /* 0x040fe400000e0000 */
[----:B------:R-:W-:Y:S02]  /*1480*/  R2UR UR5, R19 ;  /* 0x00000000130572ca */ /* 0x000fe400000e0000 */
[----:B------:R-:W-:Y:S02]  /*1490*/  IADD3 R8, P0, PT, R15, R22, RZ ;  /* 0x000000160f087210 */ /* 0x000fe40007f1e0ff */
[C---:B------:R-:W-:Y:S02]  /*14a0*/  R2UR UR6, R18.reuse ;  /* 0x00000000120672ca */ /* 0x040fe400000e0000 */
[----:B------:R-:W-:Y:S01]  /*14b0*/  R2UR UR7, R19 ;  /* 0x00000000130772ca */ /* 0x000fe200000e0000 */
[----:B------:R-:W-:Y:S01]  /*14c0*/  IMAD.X R9, RZ, RZ, R2, P0 ;  /* 0x000000ffff097224 */ /* 0x000fe200000e0602 */
[----:B------:R-:W-:-:S02]  /*14d0*/  R2UR UR8, R18 ;  /* 0x00000000120872ca */ /* 0x000fc400000e0000 */
[----:B------:R-:W-:-:S03]  /*14e0*/  R2UR UR9, R19 ;  /* 0x00000000130972ca */ /* 0x000fc600000e0000 */
[----:B------:R-:W2:Y:S06]  /*14f0*/  LD.E.U8 R12, desc[UR4][R8.64] ;  /* 0x00000004080c7980 */ /* 0x000eac000c101100 */
[----:B------:R-:W3:Y:S04]  /*1500*/  LD.E.U8 R10, desc[UR6][R8.64+0x1] ;  /* 0x00000106080a7980 */ /* 0x000ee8000c101100 */
[----:B------:R-:W4:Y:S01]  /*1510*/  LD.E.U8 R11, desc[UR8][R8.64+0x2] ;  /* 0x00000208080b7980 */ /* 0x000f22000c101100 */
[----:B--2---:R-:W-:-:S02]  /*1520*/  ISETP.NE.AND P5, PT, R12, 0x1, PT ;  /* 0x000000010c00780c */ /* 0x004fc40003fa5270 */
[----:B---3--:R-:W-:Y:S02]  /*1530*/  ISETP.NE.AND P2, PT, R10, 0x1, PT ;  /* 0x000000010a00780c */ /* 0x008fe40003f45270 */
[----:B----4-:R-:W-:Y:S01]  /*1540*/  ISETP.NE.AND P3, PT, R11, 0x1, PT ;  /* 0x000000010b00780c */ /* 0x010fe20003f65270 */
[----:B------:R-:W-:-:S08]  /*1550*/  IMAD.WIDE.U32 R10, R15, 0x4, R16 ;  /* 0x000000040f0a7825 */ /* 0x000fd000078e0010 */
[C---:B------:R-:W-:Y:S02]  /*1560*/  @P5 R2UR UR4, R18.reuse ;  /* 0x00000000120452ca */ /* 0x040fe400000e0000 */
[C---:B------:R-:W-:Y:S02]  /*1570*/  @P5 R2UR UR5, R19.reuse ;  /* 0x00000000130552ca */ /* 0x040fe400000e0000 */
[C---:B------:R-:W-:Y:S02]  /*1580*/  @P2 R2UR UR6, R18.reuse ;  /* 0x00000000120622ca */ /* 0x040fe400000e0000 */
[C---:B------:R-:W-:Y:S02]  /*1590*/  @P2 R2UR UR7, R19.reuse ;  /* 0x00000000130722ca */ /* 0x040fe400000e0000 */
[----:B------:R-:W-:Y:S02]  /*15a0*/  @P3 R2UR UR8, R18 ;  /* 0x00000000120832ca */ /* 0x000fe400000e0000 */
[----:B------:R-:W-:-:S05]  /*15b0*/  @P3 R2UR UR9, R19 ;  /* 0x00000000130932ca */ /* 0x000fca00000e0000 */
[----:B------:R-:W2:Y:S01]  /*15c0*/  @P5 LD.E R12, desc[UR4][R10.64] ;  /* 0x000000040a0c5980 */ /* 0x000ea2000c101900 */
[----:B------:R-:W-:Y:S02]  /*15d0*/  R2UR UR4, R18 ;  /* 0x00000000120472ca */ /* 0x000fe400000e0000 */
[----:B------:R-:W-:Y:S01]  /*15e0*/  R2UR UR5, R19 ;  /* 0x00000000130572ca */ /* 0x000fe200000e0000 */
[----:B------:R-:W3:Y:S04]  /*15f0*/  @P2 LD.E R14, desc[UR6][R10.64+0x4] ;  /* 0x000004060a0e2980 */ /* 0x000ee8000c101900 */
[----:B------:R-:W4:Y:S08]  /*1600*/  @P3 LD.E R20, desc[UR8][R10.64+0x8] ;  /* 0x000008080a143980 */ /* 0x000f30000c101900 */
[----:B------:R-:W5:Y:S01]  /*1610*/  LD.E.U8 R8, desc[UR4][R8.64+0x3] ;  /* 0x0000030408087980 */ /* 0x000f62000c101100 */
[----:B------:R-:W-:-:S02]  /*1620*/  PLOP3.LUT P1, PT, PT, PT, PT, 0x80, 0x8 ;  /* 0x000000000008781c */ /* 0x000fc40003f2f070 */
[----:B--2---:R-:W-:Y:S02]  /*1630*/  @P5 ISETP.GE.AND P6, PT, R12, R7, PT ;  /* 0x000000070c00520c */ /* 0x004fe40003fc6270 */
[----:B------:R-:W-:-:S04]  /*1640*/  @P5 VIMNMX R7, PT, PT, R7, R12, PT ;  /* 0x0000000c07075248 */ /* 0x000fc80003fe0100 */
[----:B---3--:R-:W-:Y:S02]  /*1650*/  @P2 ISETP.GE.AND P0, PT, R14, R7, PT ;  /* 0x000000070e00220c */ /* 0x008fe40003f06270 */
[----:B------:R-:W-:Y:S02]  /*1660*/  @P2 VIMNMX R7, PT, PT, R7, R14, PT ;  /* 0x0000000e07072248 */ /* 0x000fe40003fe0100 */
[----:B------:R-:W-:Y:S02]  /*1670*/  @P2 PLOP3.LUT P1, PT, P0, PT, PT, 0x80, 0x8 ;  /* 0x000000000008281c */ /* 0x000fe4000072f070 */
[----:B----4-:R-:W-:Y:S02]  /*1680*/  @P3 ISETP.GE.AND P4, PT, R20, R7, PT ;  /* 0x000000071400320c */ /* 0x010fe40003f86270 */
[----:B------:R-:W-:Y:S02]  /*1690*/  PLOP3.LUT P0, PT, PT, PT, PT, 0x80, 0x8 ;  /* 0x000000000008781c */ /* 0x000fe40003f0f070 */
[----:B------:R-:W-:-:S02]  /*16a0*/  @P3 PLOP3.LUT P0, PT, P4, PT, PT, 0x80, 0x8 ;  /* 0x000000000008381c */ /* 0x000fc4000270f070 */
[----:B-----5:R-:W-:-:S13]  /*16b0*/  ISETP.NE.AND P4, PT, R8, 0x1, PT ;  /* 0x000000010800780c */ /* 0x020fda0003f85270 */
[----:B------:R-:W-:Y:S02]  /*16c0*/  @P4 R2UR UR4, R18 ;  /* 0x00000000120442ca */ /* 0x000fe400000e0000 */
[----:B------:R-:W-:-:S13]  /*16d0*/  @P4 R2UR UR5, R19 ;  /* 0x00000000130542ca */ /* 0x000fda00000e0000 */
[----:B------:R-:W2:Y:S01]  /*16e0*/  @P4 LD.E R10, desc[UR4][R10.64+0xc] ;  /* 0x00000c040a0a4980 */ /* 0x000ea2000c101900 */
[----:B------:R-:W-:Y:S02]  /*16f0*/  @P3 VIMNMX R7, PT, PT, R7, R20, PT ;  /* 0x0000001407073248 */ /* 0x000fe40003fe0100 */
[C---:B------:R-:W-:Y:S01]  /*1700*/  @P5 SEL R13, R15.reuse, R13, !P6 ;  /* 0x0000000d0f0d5207 */ /* 0x040fe20007000000 */
[C---:B------:R-:W-:Y:S01]  /*1710*/  @!P1 VIADD R13, R15.reuse, 0x1 ;  /* 0x000000010f0d9836 */ /* 0x040fe20000000000 */
[----:B------:R-:W-:Y:S01]  /*1720*/  PLOP3.LUT P1, PT, PT, PT, PT, 0x80, 0x8 ;  /* 0x000000000008781c */ /* 0x000fe20003f2f070 */
[----:B------:R-:W-:Y:S01]  /*1730*/  @!P0 VIADD R13, R15, 0x2 ;  /* 0x000000020f0d8836 */ /* 0x000fe20000000000 */
[----:B--2---:R-:W-:Y:S02]  /*1740*/  @P4 ISETP.GE.AND P5, PT, R10, R7, PT ;  /* 0x000000070a00420c */ /* 0x004fe40003fa6270 */
[----:B------:R-:W-:Y:S02]  /*1750*/  @P4 VIMNMX R7, PT, PT, R7, R10, PT ;  /* 0x0000000a07074248 */ /* 0x000fe40003fe0100 */
[----:B------:R-:W-:-:S13]  /*1760*/  @P4 PLOP3.LUT P1, PT, P5, PT, PT, 0x80, 0x8 ;  /* 0x000000000008481c */ /* 0x000fda0002f2f070 */
[C---:B------:R-:W-:Y:S02]  /*1770*/  @!P1 VIADD R13, R15.reuse, 0x3 ;  /* 0x000000030f0d9836 */ /* 0x040fe40000000000 */
[----:B------:R-:W-:-:S05]  /*1780*/  VIADD R15, R15, 0x4 ;  /* 0x000000040f0f7836 */ /* 0x000fca0000000000 */
[----:B------:R-:W-:-:S13]  /*1790*/  ISETP.NE.AND P0, PT, R15, R24, PT ;  /* 0x000000180f00720c */ /* 0x000fda0003f05270 */
[----:B------:R-:W-:Y:S05]  /*17a0*/  @P0 BRA `(.L_x_39) ;  /* 0xfffffffc00300947 */ /* 0x000fea000383ffff */
[----:B------:R-:W-:Y:S05]  /*17b0*/  BSYNC.RECONVERGENT B1 ;  /* 0x0000000000017941 */ /* 0x000fea0003800200 */
.L_x_38:
[----:B------:R-:W-:-:S07]  /*17c0*/  IMAD.MOV.U32 R15, RZ, RZ, R24 ;  /* 0x000000ffff0f7224 */ /* 0x000fce00078e0018 */
.L_x_37:
[----:B------:R-:W-:-:S13]  /*17d0*/  ISETP.NE.AND P0, PT, R6, RZ, PT ;  /* 0x000000ff0600720c */ /* 0x000fda0003f05270 */
[----:B------:R-:W-:Y:S05]  /*17e0*/  @!P0 BRA `(.L_x_40) ;  /* 0x0000000000b88947 */ /* 0x000fea0003800000 */
[----:B------:R-:W-:Y:S02]  /*17f0*/  R2UR UR4, R18 ;  /* 0x00000000120472ca */ /* 0x000fe400000e0000 */
[----:B------:R-:W-:Y:S02]  /*1800*/  R2UR UR5, R19 ;  /* 0x00000000130572ca */ /* 0x000fe400000e0000 */
[----:B------:R-:W-:-:S05]  /*1810*/  IADD3 R8, P0, PT, R15, R22, RZ ;  /* 0x000000160f087210 */ /* 0x000fca0007f1e0ff */
[----:B------:R-:W-:-:S06]  /*1820*/  IMAD.X R9, RZ, RZ, R2, P0 ;  /* 0x000000ffff097224 */ /* 0x000fcc00000e0602 */
[----:B------:R-:W2:Y:S01]  /*1830*/  LD.E.U8 R10, desc[UR4][R8.64] ;  /* 0x00000004080a7980 */ /* 0x000ea2000c101100 */
[----:B------:R-:W-:Y:S01]  /*1840*/  BSSY.RECONVERGENT B1, `(.L_x_41) ;  /* 0x000000c000017945 */ /* 0x000fe20003800200 */
[----:B------:R-:W-:Y:S01]  /*1850*/  ISETP.NE.AND P1, PT, R6, 0x1, PT ;  /* 0x000000010600780c */ /* 0x000fe20003f25270 */
[----:B------:R-:W-:Y:S01]  /*1860*/  IMAD.MOV.U32 R12, RZ, RZ, R7 ;  /* 0x000000ffff0c7224 */ /* 0x000fe200078e0007 */
[----:B--2---:R-:W-:Y:S01]  /*1870*/  ISETP.NE.AND P0, PT, R10, 0x1, PT ;  /* 0x000000010a00780c */ /* 0x004fe20003f05270 */
[----:B------:R-:W-:-:S12]  /*1880*/  IMAD.WIDE.U32 R10, R15, 0x4, R16 ;  /* 0x000000040f0a7825 */ /* 0x000fd800078e0010 */
[----:B------:R-:W-:Y:S05]  /*1890*/  @!P0 BRA `(.L_x_42) ;  /* 0x0000000000188947 */ /* 0x000fea0003800000 */
[----:B------:R-:W-:Y:S02]  /*18a0*/  R2UR UR4, R18 ;  /* 0x00000000120472ca */ /* 0x000fe400000e0000 */
[----:B------:R-:W-:-:S13]  /*18b0*/  R2UR UR5, R19 ;  /* 0x00000000130572ca */ /* 0x000fda00000e0000 */
[----:B------:R-:W2:Y:S02]  /*18c0*/  LD.E R7, desc[UR4][R10.64] ;  /* 0x000000040a077980 */ /* 0x000ea4000c101900 */
[CC--:B--2---:R-:W-:Y:S02]  /*18d0*/  ISETP.GE.AND P0, PT, R7.reuse, R12.reuse, PT ;  /* 0x0000000c0700720c */ /* 0x0c4fe40003f06270 */
[----:B------:R-:W-:Y:S02]  /*18e0*/  VIMNMX R12, PT, PT, R7, R12, PT ;  /* 0x0000000c070c7248 */ /* 0x000fe40003fe0100 */
[----:B------:R-:W-:-:S09]  /*18f0*/  SEL R13, R15, R13, !P0 ;  /* 0x0000000d0f0d7207 */ /* 0x000fd20004000000 */
.L_x_42:
[----:B------:R-:W-:Y:S05]  /*1900*/  BSYNC.RECONVERGENT B1 ;  /* 0x0000000000017941 */ /* 0x000fea0003800200 */
.L_x_41:
[----:B------:R-:W-:Y:S04]  /*1910*/  BSSY.RECONVERGENT B1, `(.L_x_40) ;  /* 0x000001b000017945 */ /* 0x000fe80003800200 */
[----:B------:R-:W-:Y:S05]  /*1920*/  @!P1 BRA `(.L_x_43) ;  /* 0x0000000000649947 */ /* 0x000fea0003800000 */
[----:B------:R-:W-:Y:S02]  /*1930*/  R2UR UR4, R18 ;  /* 0x00000000120472ca */ /* 0x000fe400000e0000 */
[----:B------:R-:W-:-:S13]  /*1940*/  R2UR UR5, R19 ;  /* 0x00000000130572ca */ /* 0x000fda00000e0000 */
[----:B------:R-:W2:Y:S01]  /*1950*/  LD.E.U8 R7, desc[UR4][R8.64+0x1] ;  /* 0x0000010408077980 */ /* 0x000ea2000c101100 */
[----:B------:R-:W-:Y:S01]  /*1960*/  BSSY.RECONVERGENT B2, `(.L_x_44) ;  /* 0x000000a000027945 */ /* 0x000fe20003800200 */
[----:B------:R-:W-:Y:S02]  /*1970*/  ISETP.NE.AND P1, PT, R6, 0x2, PT ;  /* 0x000000020600780c */ /* 0x000fe40003f25270 */
[----:B--2---:R-:W-:-:S13]  /*1980*/  ISETP.NE.AND P0, PT, R7, 0x1, PT ;  /* 0x000000010700780c */ /* 0x004fda0003f05270 */
[----:B------:R-:W-:Y:S05]  /*1990*/  @!P0 BRA `(.L_x_45) ;  /* 0x0000000000188947 */ /* 0x000fea0003800000 */
[----:B------:R-:W-:Y:S02]  /*19a0*/  R2UR UR4, R18 ;  /* 0x00000000120472ca */ /* 0x000fe400000e0000 */
[----:B------:R-:W-:-:S13]  /*19b0*/  R2UR UR5, R19 ;  /* 0x00000000130572ca */ /* 0x000fda00000e0000 */
[----:B------:R-:W2:Y:S02]  /*19c0*/  LD.E R7, desc[UR4][R10.64+0x4] ;  /* 0x000004040a077980 */ /* 0x000ea4000c101900 */
[CC--:B--2---:R-:W-:Y:S02]  /*19d0*/  ISETP.GE.AND P0, PT, R7.reuse, R12.reuse, PT ;  /* 0x0000000c0700720c */ /* 0x0c4fe40003f06270 */
[----:B------:R-:W-:-:S11]  /*19e0*/  VIMNMX R12, PT, PT, R7, R12, PT ;  /* 0x0000000c070c7248 */ /* 0x000fd60003fe0100 */
[----:B------:R-:W-:-:S07]  /*19f0*/  @!P0 VIADD R13, R15, 0x1 ;  /* 0x000000010f0d8836 */ /* 0x000fce0000000000 */
.L_x_45:
[----:B------:R-:W-:Y:S05]  /*1a00*/  BSYNC.RECONVERGENT B2 ;  /* 0x0000000000027941 */ /* 0x000fea0003800200 */
.L_x_44:
[----:B------:R-:W-:Y:S05]  /*1a10*/  @!P1 BRA `(.L_x_43) ;  /* 0x0000000000289947 */ /* 0x000fea0003800000 */
[----:B------:R-:W-:Y:S02]  /*1a20*/  R2UR UR4, R18 ;  /* 0x00000000120472ca */ /* 0x000fe400000e0000 */
[----:B------:R-:W-:-:S13]  /*1a30*/  R2UR UR5, R19 ;  /* 0x00000000130572ca */ /* 0x000fda00000e0000 */
[----:B------:R-:W2:Y:S02]  /*1a40*/  LD.E.U8 R8, desc[UR4][R8.64+0x2] ;  /* 0x0000020408087980 */ /* 0x000ea4000c101100 */
[----:B--2---:R-:W-:-:S13]  /*1a50*/  ISETP.NE.AND P0, PT, R8, 0x1, PT ;  /* 0x000000010800780c */ /* 0x004fda0003f05270 */
[----:B------:R-:W-:Y:S05]  /*1a60*/  @!P0 BRA `(.L_x_43) ;  /* 0x0000000000148947 */ /* 0x000fea0003800000 */
[----:B------:R-:W-:Y:S02]  /*1a70*/  R2UR UR4, R18 ;  /* 0x00000000120472ca */ /* 0x000fe400000e0000 */
[----:B------:R-:W-:-:S13]  /*1a80*/  R2UR UR5, R19 ;  /* 0x00000000130572ca */ /* 0x000fda00000e0000 */
[----:B------:R-:W2:Y:S02]  /*1a90*/  LD.E R10, desc[UR4][R10.64+0x8] ;  /* 0x000008040a0a7980 */ /* 0x000ea4000c101900 */
[----:B--2---:R-:W-:-:S13]  /*1aa0*/  ISETP.GE.AND P0, PT, R10, R12, PT ;  /* 0x0000000c0a00720c */ /* 0x004fda0003f06270 */
[----:B------:R-:W-:-:S07]  /*1ab0*/  @!P0 VIADD R13, R15, 0x2 ;  /* 0x000000020f0d8836 */ /* 0x000fce0000000000 */
.L_x_43:
[----:B------:R-:W-:Y:S05]  /*1ac0*/  BSYNC.RECONVERGENT B1 ;  /* 0x0000000000017941 */ /* 0x000fea0003800200 */
.L_x_40:
[----:B------:R-:W0:Y:S01]  /*1ad0*/  LDC R12, c[0x0][0x388] ;  /* 0x0000e200ff0c7b82 */ /* 0x000e220000000800 */
[----:B------:R-:W-:Y:S01]  /*1ae0*/  IADD3 R8, P0, PT, R13, R22, RZ ;  /* 0x000000160d087210 */ /* 0x000fe20007f1e0ff */
[----:B------:R-:W-:Y:S01]  /*1af0*/  IMAD.MOV.U32 R11, RZ, RZ, 0x1 ;  /* 0x00000001ff0b7424 */ /* 0x000fe200078e00ff */
[----:B------:R-:W-:Y:S01]  /*1b00*/  R2UR UR4, R18 ;  /* 0x00000000120472ca */ /* 0x000fe200000e0000 */
[----:B------:R-:W-:Y:S01]  /*1b10*/  IMAD.MOV.U32 R7, RZ, RZ, RZ ;  /* 0x000000ffff077224 */ /* 0x000fe200078e00ff */
[----:B------:R-:W-:Y:S01]  /*1b20*/  R2UR UR5, R19 ;  /* 0x00000000130572ca */ /* 0x000fe200000e0000 */
[----:B------:R-:W-:Y:S01]  /*1b30*/  IMAD.X R9, RZ, RZ, R2, P0 ;  /* 0x000000ffff097224 */ /* 0x000fe200000e0602 */
[----:B------:R-:W-:-:S11]  /*1b40*/  ISETP.GE.U32.AND P0, PT, R0, 0x7, PT ;  /* 0x000000070000780c */ /* 0x000fd60003f06070 */
[----:B------:R1:W-:Y:S01]  /*1b50*/  ST.E.U8 desc[UR4][R8.64], R11 ;  /* 0x0000000b08007985 */ /* 0x0003e2000c101104 */
[C---:B0-----:R-:W-:Y:S02]  /*1b60*/  IMAD R20, R13.reuse, R12, RZ ;  /* 0x0000000c0d147224 */ /* 0x041fe400078e02ff */
[----:B-1----:R-:W-:Y:S01]  /*1b70*/  IMAD.WIDE.U32 R10, R13, 0x4, R16 ;  /* 0x000000040d0a7825 */ /* 0x002fe200078e0010 */
[----:B------:R-:W-:Y:S06]  /*1b80*/  @!P0 BRA `(.L_x_46) ;  /* 0x00000008003c8947 */ /* 0x000fec0003800000 */
[----:B------:R-:W-:Y:S01]  /*1b90*/  BSSY.RECONVERGENT B1, `(.L_x_46) ;  /* 0x000008e000017945 */ /* 0x000fe20003800200 */
[----:B------:R-:W-:Y:S01]  /*1ba0*/  LOP3.LUT R7, R12, 0x7ffffff8, RZ, 0xc0, !PT ;  /* 0x7ffffff80c077812 */ /* 0x000fe200078ec0ff */
[----:B------:R-:W-:-:S07]  /*1bb0*/  IMAD.MOV.U32 R21, RZ, RZ, RZ ;  /* 0x000000ffff157224 */ /* 0x000fce00078e00ff */
.L_x_49:
[----:B------:R-:W-:Y:S02]  /*1bc0*/  R2UR UR4, R18 ;  /* 0x00000000120472ca */ /* 0x000fe400000e0000 */
[----:B------:R-:W-:Y:S02]  /*1bd0*/  R2UR UR5, R19 ;  /* 0x00000000130572ca */ /* 0x000fe400000e0000 */
[----:B------:R-:W-:-:S05]  /*1be0*/  IADD3 R14, P0, PT, R21, R22, RZ ;  /* 0x00000016150e7210 */ /* 0x000fca0007f1e0ff */
[----:B0-----:R-:W-:-:S06]  /*1bf0*/  IMAD.X R15, RZ, RZ, R2, P0 ;  /* 0x000000ffff0f7224 */ /* 0x001fcc00000e0602 */
[----:B------:R-:W2:Y:S02]  /*1c00*/  LD.E.U8 R8, desc[UR4][R14.64] ;  /* 0x000000040e087980 */ /* 0x000ea4000c101100 */
[----:B--2---:R-:W-:Y:S01]  /*1c10*/  ISETP.NE.AND P0, PT, R8, 0x1, PT ;  /* 0x000000010800780c */ /* 0x004fe20003f05270 */
[----:B------:R-:W-:-:S12]  /*1c20*/  IMAD.WIDE.U32 R8, R21, 0x4, R16 ;  /* 0x0000000415087825 */ /* 0x000fd800078e0010 */
[----:B------:R-:W0:Y:S01]  /*1c30*/  @P0 LDC.64 R12, c[0x0][0x380] ;  /* 0x0000e000ff0c0b82 */ /* 0x000e220000000a00 */
[----:B------:R-:W-:Y:S01]  /*1c40*/  @P0 R2UR UR6, R18 ;  /* 0x00000000120602ca */ /* 0x000fe200000e0000 */
[----:B------:R-:W-:Y:S01]  /*1c50*/  @P0 IMAD.IADD R25, R20, 0x1, R21 ;  /* 0x0000000114190824 */ /* 0x000fe200078e0215 */
[C---:B------:R-:W-:Y:S02]  /*1c60*/  @P0 R2UR UR7, R19.reuse ;  /* 0x00000000130702ca */ /* 0x040fe400000e0000 */
[C---:B------:R-:W-:Y:S02]  /*1c70*/  @P0 R2UR UR4, R18.reuse ;  /* 0x00000000120402ca */ /* 0x040fe400000e0000 */
[C---:B------:R-:W-:Y:S02]  /*1c80*/  @P0 R2UR UR5, R19.reuse ;  /* 0x00000000130502ca */ /* 0x040fe400000e0000 */
[----:B------:R-:W-:Y:S02]  /*1c90*/  @P0 R2UR UR8, R18 ;  /* 0x00000000120802ca */ /* 0x000fe400000e0000 */
[----:B------:R-:W-:Y:S01]  /*1ca0*/  @P0 R2UR UR9, R19 ;  /* 0x00000000130902ca */ /* 0x000fe200000e0000 */
[----:B0-----:R-:W-:-:S12]  /*1cb0*/  @P0 IMAD.WIDE.U32 R12, R25, 0x4, R12 ;  /* 0x00000004190c0825 */ /* 0x001fd800078e000c */
[----:B------:R-:W2:Y:S04]  /*1cc0*/  @P0 LD.E R24, desc[UR8][R10.64] ;  /* 0x000000080a180980 */ /* 0x000ea8000c101900 */
[----:B------:R-:W2:Y:S04]  /*1cd0*/  @P0 LD.E R25, desc[UR6][R8.64] ;  /* 0x0000000608190980 */ /* 0x000ea8000c101900 */
[----:B------:R-:W2:Y:S01]  /*1ce0*/  @P0 LDG.E R12, desc[UR4][R12.64] ;  /* 0x000000040c0c0981 */ /* 0x000ea2000c1e1900 */
[----:B------:R-:W-:Y:S02]  /*1cf0*/  R2UR UR6, R18 ;  /* 0x00000000120672ca */ /* 0x000fe400000e0000 */
[----:B------:R-:W-:-:S02]  /*1d00*/  R2UR UR7, R19 ;  /* 0x00000000130772ca */ /* 0x000fc400000e0000 */
[----:B--2---:R-:W-:-:S05]  /*1d10*/  @P0 VIADDMNMX R25, R24, R12, R25, PT ;  /* 0x0000000c18190246 */ /* 0x004fca0003800119 */
[----:B------:R0:W-:Y:S01]  /*1d20*/  @P0 ST.E desc[UR4][R8.64], R25 ;  /* 0x0000001908000985 */ /* 0x0001e2000c101904 */
[----:B------:R-:W1:Y:S05]  /*1d30*/  LDCU.64 UR4, c[0x0][0x380] ;  /* 0x00007000ff0477ac */ /* 0x000e6a0008000a00 */
[----:B------:R-:W2:Y:S02]  /*1d40*/  LD.E.U8 R24, desc[UR6][R14.64+0x1] ;  /* 0x000001060e187980 */ /* 0x000ea4000c101100 */
[----:B--2---:R-:W-:Y:S02]  /*1d50*/  ISETP.NE.AND P0, PT, R24, 0x1, PT ;  /* 0x000000011800780c */ /* 0x004fe40003f05270 */
[----:B------:R-:W-:-:S05]  /*1d60*/  IADD3 R24, P1, PT, R20, R21, RZ ;  /* 0x0000001514187210 */ /* 0x000fca0007f3e0ff */
[----:B------:R-:W-:Y:S01]  /*1d70*/  IMAD.X R27, RZ, RZ, RZ, P1 ;  /* 0x000000ffff1b7224 */ /* 0x000fe200008e06ff */
[----:B-1----:R-:W-:-:S05]  /*1d80*/  LEA R12, P1, R24, UR4, 0x2 ;  /* 0x00000004180c7c11 */ /* 0x002fca000f8210ff */
[C---:B------:R-:W-:Y:S02]  /*1d90*/  @P0 R2UR UR6, R18.reuse ;  /* 0x00000000120602ca */ /* 0x040fe400000e0000 */
[C---:B------:R-:W-:Y:S02]  /*1da0*/  @P0 R2UR UR7, R19.reuse ;  /* 0x00000000130702ca */ /* 0x040fe400000e0000 */
[C---:B------:R-:W-:Y:S02]  /*1db0*/  @P0 R2UR UR8, R18.reuse ;  /* 0x00000000120802ca */ /* 0x040fe400000e0000 */
[C---:B------:R-:W-:Y:S02]  /*1dc0*/  @P0 R2UR UR9, R19.reuse ;  /* 0x00000000130902ca */ /* 0x040fe400000e0000 */
[----:B------:R-:W-:Y:S02]  /*1dd0*/  @P0 R2UR UR10, R18 ;  /* 0x00000000120a02ca */ /* 0x000fe400000e0000 */
[----:B------:R-:W-:-:S02]  /*1de0*/  @P0 R2UR UR11, R19 ;  /* 0x00000000130b02ca */ /* 0x000fc400000e0000 */
[----:B------:R-:W-:-:S05]  /*1df0*/  LEA.HI.X R13, R24, UR5, R27, 0x2, P1 ;  /* 0x00000005180d7c11 */ /* 0x000fca00088f141b */
[----:B------:R-:W2:Y:S04]  /*1e00*/  @P0 LDG.E R24, desc[UR6][R12.64+0x4] ;  /* 0x000004060c180981 */ /* 0x000ea8000c1e1900 */
[----:B0-----:R-:W2:Y:S04]  /*1e10*/  @P0 LD.E R25, desc[UR8][R8.64+0x4] ;  /* 0x0000040808190980 */ /* 0x001ea8000c101900 */
[----:B------:R-:W2:Y:S01]  /*1e20*/  @P0 LD.E R26, desc[UR10][R10.64] ;  /* 0x0000000a0a1a0980 */ /* 0x000ea2000c101900 */
[----:B------:R-:W-:Y:S02]  /*1e30*/  @P0 R2UR UR4, R18 ;  /* 0x00000000120402ca */ /* 0x000fe400000e0000 */
[----:B------:R-:W-:-:S02]  /*1e40*/  @P0 R2UR UR5, R19 ;  /* 0x00000000130502ca */ /* 0x000fc400000e0000 */
[----:B------:R-:W-:Y:S02]  /*1e50*/  R2UR UR6, R18 ;  /* 0x00000000120672ca */ /* 0x000fe400000e0000 */
[----:B------:R-:W-:Y:S02]  /*1e60*/  R2UR UR7, R19 ;  /* 0x00000000130772ca */ /* 0x000fe400000e0000 */
[----:B--2---:R-:W-:-:S07]  /*1e70*/  @P0 VIADDMNMX R25, R26, R24, R25, PT ;  /* 0x000000181a190246 */ /* 0x004fce0003800119 */
[----:B------:R0:W-:Y:S04]  /*1e80*/  @P0 ST.E desc[UR4][R8.64+0x4], R25 ;  /* 0x0000041908000985 */ /* 0x0001e8000c101904 */
[----:B------:R-:W2:Y:S02]  /*1e90*/  LD.E.U8 R24, desc[UR6][R14.64+0x2] ;  /* 0x000002060e187980 */ /* 0x000ea4000c101100 */
[----:B--2---:R-:W-:-:S13]  /*1ea0*/  ISETP.NE.AND P0, PT, R24, 0x1, PT ;  /* 0x000000011800780c */ /* 0x004fda0003f05270 */
[C---:B------:R-:W-:Y:S02]  /*1eb0*/  @P0 R2UR UR4, R18.reuse ;  /* 0x00000000120402ca */ /* 0x040fe400000e0000 */
[C---:B------:R-:W-:Y:S02]  /*1ec0*/  @P0 R2UR UR5, R19.reuse ;  /* 0x00000000130502ca */ /* 0x040fe400000e0000 */
[C---:B------:R-:W-:Y:S02]  /*1ed0*/  @P0 R2UR UR6, R18.reuse ;  /* 0x00000000120602ca */ /* 0x040fe400000e0000 */
[C---:B------:R-:W-:Y:S02]  /*1ee0*/  @P0 R2UR UR7, R19.reuse ;  /* 0x00000000130702ca */ /* 0x040fe400000e0000 */
[----:B------:R-:W-:Y:S02]  /*1ef0*/  @P0 R2UR UR8, R18 ;  /* 0x00000000120802ca */ /* 0x000fe400000e0000 */
[----:B------:R-:W-:-:S05]  /*1f00*/  @P0 R2UR UR9, R19 ;  /* 0x00000000130902ca */ /* 0x000fca00000e0000 */
[----:B------:R-:W2:Y:S04]  /*1f10*/  @P0 LDG.E R24, desc[UR4][R12.64+0x8] ;  /* 0x000008040c180981 */ /* 0x000ea8000c1e1900 */
[----:B------:R-:W2:Y:S04]  /*1f20*/  @P0 LD.E R27, desc[UR6][R8.64+0x8] ;  /* 0x00000806081b0980 */ /* 0x000ea8000c101900 */
[----:B------:R-:W2:Y:S01]  /*1f30*/  @P0 LD.E R26, desc[UR8][R10.64] ;  /* 0x000000080a1a0980 */ /* 0x000ea2000c101900 */
[----:B------:R-:W-:Y:S02]  /*1f40*/  R2UR UR6, R18 ;  /* 0x00000000120672ca */ /* 0x000fe400000e0000 */
[----:B------:R-:W-:-:S02]  /*1f50*/  R2UR UR7, R19 ;  /* 0x00000000130772ca */ /* 0x000fc400000e0000 */
[----:B--2---:R-:W-:-:S05]  /*1f60*/  @P0 VIADDMNMX R27, R26, R24, R27, PT ;  /* 0x000000181a1b0246 */ /* 0x004fca000380011b */
[----:B------:R1:W-:Y:S06]  /*1f70*/  @P0 ST.E desc[UR4][R8.64+0x8], R27 ;  /* 0x0000081b08000985 */ /* 0x0003ec000c101904 */
        /* <DEDUP_REMOVED lines=9> */
[----:B0-----:R-:W2:Y:S04]  /*2010*/  @P0 LD.E R25, desc[UR6][R8.64+0xc] ;  /* 0x00000c0608190980 */ /* 0x001ea8000c101900 */
        /* <DEDUP_REMOVED lines=14> */
[----:B-1----:R-:W2:Y:S04]  /*2100*/  @P0 LD.E R27, desc[UR6][R8.64+0x10] ;  /* 0x00001006081b0980 */ /* 0x002ea8000c101900 */
        /* <DEDUP_REMOVED lines=35> */
[----:B------:R-:W2:Y:S01]  /*2340*/  LD.E.U8 R14, desc[UR6][R14.64+0x7] ;  /* 0x000007060e0e7980 */ /* 0x000ea2000c101100 */
[----:B------:R-:W-:Y:S01]  /*2350*/  VIADD R21, R21, 0x8 ;  /* 0x0000000815157836 */ /* 0x000fe20000000000 */
[----:B------:R-:W-:Y:S04]  /*2360*/  BSSY.RECONVERGENT B2, `(.L_x_47) ;  /* 0x000000f000027945 */ /* 0x000fe80003800200 */
[----:B------:R-:W-:-:S02]  /*2370*/  ISETP.NE.AND P1, PT, R21, R7, PT ;  /* 0x000000071500720c */ /* 0x000fc40003f25270 */
[----:B--2---:R-:W-:-:S13]  /*2380*/  ISETP.NE.AND P0, PT, R14, 0x1, PT ;  /* 0x000000010e00780c */ /* 0x004fda0003f05270 */
[----:B0-----:R-:W-:Y:S05]  /*2390*/  @!P0 BRA `(.L_x_48) ;  /* 0x00000000002c8947 */ /* 0x001fea0003800000 */
[C---:B------:R-:W-:Y:S02]  /*23a0*/  R2UR UR4, R18.reuse ;  /* 0x00000000120472ca */ /* 0x040fe400000e0000 */
[C---:B------:R-:W-:Y:S02]  /*23b0*/  R2UR UR5, R19.reuse ;  /* 0x00000000130572ca */ /* 0x040fe400000e0000 */
[C---:B------:R-:W-:Y:S02]  /*23c0*/  R2UR UR6, R18.reuse ;  /* 0x00000000120672ca */ /* 0x040fe400000e0000 */
[C---:B------:R-:W-:Y:S02]  /*23d0*/  R2UR UR7, R19.reuse ;  /* 0x00000000130772ca */ /* 0x040fe400000e0000 */
[----:B------:R-:W-:Y:S02]  /*23e0*/  R2UR UR8, R18 ;  /* 0x00000000120872ca */ /* 0x000fe400000e0000 */
[----:B------:R-:W-:-:S05]  /*23f0*/  R2UR UR9, R19 ;  /* 0x00000000130972ca */ /* 0x000fca00000e0000 */
[----:B------:R-:W2:Y:S04]  /*2400*/  LDG.E R12, desc[UR4][R12.64+0x1c] ;  /* 0x00001c040c0c7981 */ /* 0x000ea8000c1e1900 */
[----:B------:R-:W2:Y:S04]  /*2410*/  LD.E R15, desc[UR6][R8.64+0x1c] ;  /* 0x00001c06080f7980 */ /* 0x000ea8000c101900 */
[----:B------:R-:W2:Y:S02]  /*2420*/  LD.E R14, desc[UR8][R10.64] ;  /* 0x000000080a0e7980 */ /* 0x000ea4000c101900 */
[----:B--2---:R-:W-:-:S05]  /*2430*/  VIADDMNMX R15, R14, R12, R15, PT ;  /* 0x0000000c0e0f7246 */ /* 0x004fca000380010f */
[----:B------:R0:W-:Y:S02]  /*2440*/  ST.E desc[UR4][R8.64+0x1c], R15 ;  /* 0x00001c0f08007985 */ /* 0x0001e4000c101904 */
.L_x_48:
[----:B------:R-:W-:Y:S05]  /*2450*/  BSYNC.RECONVERGENT B2 ;  /* 0x0000000000027941 */ /* 0x000fea0003800200 */
.L_x_47:
[----:B------:R-:W-:Y:S05]  /*2460*/  @P1 BRA `(.L_x_49) ;  /* 0xfffffff400d41947 */ /* 0x000fea000383ffff */
[----:B------:R-:W-:Y:S05]  /*2470*/  BSYNC.RECONVERGENT B1 ;  /* 0x0000000000017941 */ /* 0x000fea0003800200 */
.L_x_46:
[----:B------:R-:W-:-:S13]  /*2480*/  ISETP.NE.AND P0, PT, R5, RZ, PT ;  /* 0x000000ff0500720c */ /* 0x000fda0003f05270 */
[----:B------:R-:W-:Y:S05]  /*2490*/  @!P0 BRA `(.L_x_50) ;  /* 0xffffffec00a08947 */ /* 0x000fea000383ffff */
[----:B0-----:R-:W-:-:S05]  /*24a0*/  VIADD R8, R5, 0xffffffff ;  /* 0xffffffff05087836 */ /* 0x001fca0000000000 */
[----:B------:R-:W-:-:S13]  /*24b0*/  ISETP.GE.U32.AND P0, PT, R8, 0x3, PT ;  /* 0x000000030800780c */ /* 0x000fda0003f06070 */
[----:B------:R-:W-:Y:S05]  /*24c0*/  @!P0 BRA `(.L_x_51) ;  /* 0x0000000400348947 */ /* 0x000fea0003800000 */
[----:B------:R-:W-:Y:S02]  /*24d0*/  R2UR UR4, R18 ;  /* 0x00000000120472ca */ /* 0x000fe400000e0000 */
[----:B------:R-:W-:Y:S02]  /*24e0*/  R2UR UR5, R19 ;  /* 0x00000000130572ca */ /* 0x000fe400000e0000 */
[----:B------:R-:W-:-:S05]  /*24f0*/  IADD3 R14, P0, PT, R7, R22, RZ ;  /* 0x00000016070e7210 */ /* 0x000fca0007f1e0ff */
[----:B------:R-:W-:-:S06]  /*2500*/  IMAD.X R15, RZ, RZ, R2, P0 ;  /* 0x000000ffff0f7224 */ /* 0x000fcc00000e0602 */
[----:B------:R-:W2:Y:S02]  /*2510*/  LD.E.U8 R8, desc[UR4][R14.64] ;  /* 0x000000040e087980 */ /* 0x000ea4000c101100 */
[----:B--2---:R-:W-:Y:S01]  /*2520*/  ISETP.NE.AND P0, PT, R8, 0x1, PT ;  /* 0x000000010800780c */ /* 0x004fe20003f05270 */
[----:B------:R-:W-:-:S12]  /*2530*/  IMAD.WIDE.U32 R8, R7, 0x4, R16 ;  /* 0x0000000407087825 */ /* 0x000fd800078e0010 */
[----:B------:R-:W0:Y:S01]  /*2540*/  @P0 LDC.64 R12, c[0x0][0x380] ;  /* 0x0000e000ff0c0b82 */ /* 0x000e220000000a00 */
[C---:B------:R-:W-:Y:S01]  /*2550*/  @P0 R2UR UR8, R18.reuse ;  /* 0x00000000120802ca */ /* 0x040fe200000e0000 */
[----:B------:R-:W-:Y:S01]  /*2560*/  @P0 IMAD.IADD R21, R7, 0x1, R20 ;  /* 0x0000000107150824 */ /* 0x000fe200078e0214 */
[C---:B------:R-:W-:Y:S02]  /*2570*/  @P0 R2UR UR9, R19.reuse ;  /* 0x00000000130902ca */ /* 0x040fe400000e0000 */
[C---:B------:R-:W-:Y:S02]  /*2580*/  @P0 R2UR UR6, R18.reuse ;  /* 0x00000000120602ca */ /* 0x040fe400000e0000 */
[C---:B------:R-:W-:Y:S02]  /*2590*/  @P0 R2UR UR7, R19.reuse ;  /* 0x00000000130702ca */ /* 0x040fe400000e0000 */
[----:B------:R-:W-:Y:S02]  /*25a0*/  @P0 R2UR UR4, R18 ;  /* 0x00000000120402ca */ /* 0x000fe400000e0000 */
[----:B------:R-:W-:-:S05]  /*25b0*/  @P0 R2UR UR5, R19 ;  /* 0x00000000130502ca */ /* 0x000fca00000e0000 */
[----:B------:R-:W2:Y:S01]  /*25c0*/  @P0 LD.E R24, desc[UR8][R10.64] ;  /* 0x000000080a180980 */ /* 0x000ea2000c101900 */
[----:B0-----:R-:W-:-:S03]  /*25d0*/  @P0 IMAD.WIDE.U32 R12, R21, 0x4, R12 ;  /* 0x00000004150c0825 */ /* 0x001fc600078e000c */
[----:B------:R-:W2:Y:S04]  /*25e0*/  @P0 LD.E R21, desc[UR6][R8.64] ;  /* 0x0000000608150980 */ /* 0x000ea8000c101900 */
[----:B------:R-:W2:Y:S01]  /*25f0*/  @P0 LDG.E R12, desc[UR4][R12.64] ;  /* 0x000000040c0c0981 */ /* 0x000ea2000c1e1900 */
[----:B------:R-:W-:Y:S02]  /*2600*/  R2UR UR6, R18 ;  /* 0x00000000120672ca */ /* 0x000fe400000e0000 */
[----:B------:R-:W-:Y:S02]  /*2610*/  R2UR UR7, R19 ;  /* 0x00000000130772ca */ /* 0x000fe400000e0000 */
        /* <DEDUP_REMOVED lines=14> */
[----:B------:R-:W-:-:S03]  /*2700*/  LEA.HI.X R13, R24, UR5, R25, 0x2, P1 ;  /* 0x00000005180d7c11 */ /* 0x000fc600088f1419 */
[----:B------:R-:W2:Y:S04]  /*2710*/  @P0 LD.E R24, desc[UR8][R8.64+0x4] ;  /* 0x0000040808180980 */ /* 0x000ea8000c101900 */
[----:B------:R-:W2:Y:S04]  /*2720*/  @P0 LD.E R25, desc[UR10][R10.64] ;  /* 0x0000000a0a190980 */ /* 0x000ea8000c101900 */
[----:B0-----:R-:W2:Y:S01]  /*2730*/  @P0 LDG.E R21, desc[UR6][R12.64+0x4] ;  /* 0x000004060c150981 */ /* 0x001ea2000c1e1900 */
        /* <DEDUP_REMOVED lines=21> */
[----:B------:R-:W2:Y:S01]  /*2890*/  LD.E.U8 R14, desc[UR6][R14.64+0x3] ;  /* 0x000003060e0e7980 */ /* 0x000ea2000c101100 */
[----:B------:R-:W-:Y:S01]  /*28a0*/  BSSY.RECONVERGENT B1, `(.L_x_52) ;  /* 0x000000e000017945 */ /* 0x000fe20003800200 */
        /* <DEDUP_REMOVED lines=13> */
.L_x_53:
[----:B------:R-:W-:Y:S05]  /*2980*/  BSYNC.RECONVERGENT B1 ;  /* 0x0000000000017941 */ /* 0x000fea0003800200 */
.L_x_52:
[----:B------:R-:W-:-:S07]  /*2990*/  VIADD R7, R7, 0x4 ;  /* 0x0000000407077836 */ /* 0x000fce0000000000 */
.L_x_51:
[----:B------:R-:W-:-:S13]  /*29a0*/  ISETP.NE.AND P0, PT, R6, RZ, PT ;  /* 0x000000ff0600720c */ /* 0x000fda0003f05270 */
[----:B------:R-:W-:Y:S05]  /*29b0*/  @!P0 BRA `(.L_x_50) ;  /* 0xffffffe800588947 */ /* 0x000fea000383ffff */
[----:B------:R-:W-:-:S13]  /*29c0*/  ISETP.NE.AND P0, PT, R6, 0x1, PT ;  /* 0x000000010600780c */ /* 0x000fda0003f05270 */
[----:B------:R-:W-:Y:S05]  /*29d0*/  @!P0 BRA `(.L_x_54) ;  /* 0x0000000000b48947 */ /* 0x000fea0003800000 */
[----:B------:R-:W-:Y:S02]  /*29e0*/  R2UR UR4, R18 ;  /* 0x00000000120472ca */ /* 0x000fe400000e0000 */
[----:B------:R-:W-:Y:S02]  /*29f0*/  R2UR UR5, R19 ;  /* 0x00000000130572ca */ /* 0x000fe400000e0000 */
[----:B------:R-:W-:-:S05]  /*2a00*/  IADD3 R12, P0, PT, R7, R22, RZ ;  /* 0x00000016070c7210 */ /* 0x000fca0007f1e0ff */
[----:B------:R-:W-:-:S06]  /*2a10*/  IMAD.X R13, RZ, RZ, R2, P0 ;  /* 0x000000ffff0d7224 */ /* 0x000fcc00000e0602 */
[----:B0-----:R-:W2:Y:S02]  /*2a20*/  LD.E.U8 R8, desc[UR4][R12.64] ;  /* 0x000000040c087980 */ /* 0x001ea4000c101100 */
[----:B--2---:R-:W-:-:S13]  /*2a30*/  ISETP.NE.AND P0, PT, R8, 0x1, PT ;  /* 0x000000010800780c */ /* 0x004fda0003f05270 */
[----:B------:R-:W0:Y:S01]  /*2a40*/  @P0 LDC.64 R14, c[0x0][0x380] ;  /* 0x0000e000ff0e0b82 */ /* 0x000e220000000a00 */
[C---:B------:R-:W-:Y:S01]  /*2a50*/  @P0 R2UR UR4, R18.reuse ;  /* 0x00000000120402ca */ /* 0x040fe200000e0000 */
[----:B------:R-:W-:Y:S01]  /*2a60*/  @P0 IMAD.IADD R9, R7, 0x1, R20 ;  /* 0x0000000107090824 */ /* 0x000fe200078e0214 */
[C---:B------:R-:W-:Y:S02]  /*2a70*/  @P0 R2UR UR5, R19.reuse ;  /* 0x00000000130502ca */ /* 0x040fe400000e0000 */
[C---:B------:R-:W-:Y:S02]  /*2a80*/  @P0 R2UR UR8, R18.reuse ;  /* 0x00000000120802ca */ /* 0x040fe400000e0000 */
[C---:B------:R-:W-:Y:S02]  /*2a90*/  @P0 R2UR UR9, R19.reuse ;  /* 0x00000000130902ca */ /* 0x040fe400000e0000 */
[----:B------:R-:W-:Y:S02]  /*2aa0*/  @P0 R2UR UR6, R18 ;  /* 0x00000000120602ca */ /* 0x000fe400000e0000 */
[----:B------:R-:W-:-:S02]  /*2ab0*/  @P0 R2UR UR7, R19 ;  /* 0x00000000130702ca */ /* 0x000fc400000e0000 */
[----:B------:R-:W-:-:S07]  /*2ac0*/  @P0 LEA R8, P1, R7, R16, 0x2 ;  /* 0x0000001007080211 */ /* 0x000fce00078210ff */
[----:B------:R-:W2:Y:S01]  /*2ad0*/  @P0 LD.E R24, desc[UR8][R10.64] ;  /* 0x000000080a180980 */ /* 0x000ea2000c101900 */
[----:B0-----:R-:W-:Y:S01]  /*2ae0*/  @P0 IMAD.WIDE.U32 R14, R9, 0x4, R14 ;  /* 0x00000004090e0825 */ /* 0x001fe200078e000e */
[----:B------:R-:W-:-:S05]  /*2af0*/  @P0 LEA.HI.X R9, R7, R17, RZ, 0x2, P1 ;  /* 0x0000001107090211 */ /* 0x000fca00008f14ff */
[----:B------:R-:W2:Y:S04]  /*2b00*/  @P0 LDG.E R14, desc[UR4][R14.64] ;  /* 0x000000040e0e0981 */ /* 0x000ea8000c1e1900 */
[----:B------:R-:W2:Y:S01]  /*2b10*/  @P0 LD.E R21, desc[UR6][R8.64] ;  /* 0x0000000608150980 */ /* 0x000ea2000c101900 */
[----:B------:R-:W-:Y:S02]  /*2b20*/  R2UR UR6, R18 ;  /* 0x00000000120672ca */ /* 0x000fe400000e0000 */
[----:B------:R-:W-:Y:S02]  /*2b30*/  R2UR UR7, R19 ;  /* 0x00000000130772ca */ /* 0x000fe400000e0000 */
[----:B--2---:R-:W-:-:S05]  /*2b40*/  @P0 VIADDMNMX R21, R24, R14, R21, PT ;  /* 0x0000000e18150246 */ /* 0x004fca0003800115 */
[----:B------:R0:W-:Y:S06]  /*2b50*/  @P0 ST.E desc[UR4][R8.64], R21 ;  /* 0x0000001508000985 */ /* 0x0001ec000c101904 */
[----:B------:R-:W2:Y:S02]  /*2b60*/  LD.E.U8 R12, desc[UR6][R12.64+0x1] ;  /* 0x000001060c0c7980 */ /* 0x000ea4000c101100 */
[----:B--2---:R-:W-:-:S13]  /*2b70*/  ISETP.NE.AND P0, PT, R12, 0x1, PT ;  /* 0x000000010c00780c */ /* 0x004fda0003f05270 */
[----:B------:R-:W1:Y:S01]  /*2b80*/  @P0 LDC.64 R24, c[0x0][0x380] ;  /* 0x0000e000ff180b82 */ /* 0x000e620000000a00 */
[----:B------:R-:W-:Y:S02]  /*2b90*/  @P0 IADD3 R26, P1, PT, R20, R7, RZ ;  /* 0x00000007141a0210 */ /* 0x000fe40007f3e0ff */
[C---:B------:R-:W-:Y:S02]  /*2ba0*/  @P0 R2UR UR8, R18.reuse ;  /* 0x00000000120802ca */ /* 0x040fe400000e0000 */
[C---:B------:R-:W-:Y:S02]  /*2bb0*/  @P0 R2UR UR9, R19.reuse ;  /* 0x00000000130902ca */ /* 0x040fe400000e0000 */
[C---:B------:R-:W-:Y:S02]  /*2bc0*/  @P0 R2UR UR6, R18.reuse ;  /* 0x00000000120602ca */ /* 0x040fe400000e0000 */
[----:B------:R-:W-:Y:S02]  /*2bd0*/  @P0 R2UR UR7, R19 ;  /* 0x00000000130702ca */ /* 0x000fe400000e0000 */
[----:B------:R-:W-:-:S02]  /*2be0*/  @P0 R2UR UR4, R18 ;  /* 0x00000000120402ca */ /* 0x000fc400000e0000 */
[----:B------:R-:W-:Y:S01]  /*2bf0*/  @P0 R2UR UR5, R19 ;  /* 0x00000000130502ca */ /* 0x000fe200000e0000 */
[----:B------:R-:W-:Y:S01]  /*2c00*/  @P0 IMAD.X R27, RZ, RZ, RZ, P1 ;  /* 0x000000ffff1b0224 */ /* 0x000fe200008e06ff */
[----:B------:R-:W-:-:S03]  /*2c10*/  @P0 LEA R14, P2, R7, R16, 0x2 ;  /* 0x00000010070e0211 */ /* 0x000fc600078410ff */
[----:B0-----:R-:W2:Y:S01]  /*2c20*/  @P0 LD.E R8, desc[UR8][R10.64] ;  /* 0x000000080a080980 */ /* 0x001ea2000c101900 */
[----:B------:R-:W-:Y:S02]  /*2c30*/  @P0 LEA.HI.X R15, R7, R17, RZ, 0x2, P2 ;  /* 0x00000011070f0211 */ /* 0x000fe400010f14ff */
[----:B-1----:R-:W-:-:S03]  /*2c40*/  @P0 LEA R24, P1, R26, R24, 0x2 ;  /* 0x000000181a180211 */ /* 0x002fc600078210ff */
[----:B------:R-:W2:Y:S01]  /*2c50*/  @P0 LD.E R9, desc[UR6][R14.64+0x4] ;  /* 0x000004060e090980 */ /* 0x000ea2000c101900 */
[----:B------:R-:W-:-:S05]  /*2c60*/  @P0 LEA.HI.X R25, R26, R25, R27, 0x2, P1 ;  /* 0x000000191a190211 */ /* 0x000fca00008f141b */
[----:B------:R-:W2:Y:S01]  /*2c70*/  @P0 LDG.E R24, desc[UR4][R24.64+0x4] ;  /* 0x0000040418180981 */ /* 0x000ea2000c1e1900 */
[----:B------:R-:W-:Y:S01]  /*2c80*/  VIADD R7, R7, 0x2 ;  /* 0x0000000207077836 */ /* 0x000fe20000000000 */
[----:B--2---:R-:W-:-:S05]  /*2c90*/  @P0 VIADDMNMX R9, R8, R24, R9, PT ;  /* 0x0000001808090246 */ /* 0x004fca0003800109 */
[----:B------:R1:W-:Y:S02]  /*2ca0*/  @P0 ST.E desc[UR4][R14.64+0x4], R9 ;  /* 0x000004090e000985 */ /* 0x0003e4000c101904 */
.L_x_54:
[----:B------:R-:W2:Y:S02]  /*2cb0*/  LDCU UR4, c[0x0][0x388] ;  /* 0x00007100ff0477ac */ /* 0x000ea40008000800 */
[----:B--2---:R-:W-:-:S04]  /*2cc0*/  ULOP3.LUT UR4, UR4, 0x1, URZ, 0xc0, !UPT ;  /* 0x0000000104047892 */ /* 0x004fc8000f8ec0ff */
[----:B------:R-:W-:-:S09]  /*2cd0*/  UISETP.NE.U32.AND UP0, UPT, UR4, 0x1, UPT ;  /* 0x000000010400788c */ /* 0x000fd2000bf05070 */
[----:B------:R-:W-:Y:S05]  /*2ce0*/  BRA.U UP0, `(.L_x_50) ;  /* 0xffffffe5008c7547 */ /* 0x000fea000b83ffff */
[----:B------:R-:W-:Y:S02]  /*2cf0*/  R2UR UR4, R18 ;  /* 0x00000000120472ca */ /* 0x000fe400000e0000 */
[----:B------:R-:W-:Y:S02]  /*2d00*/  R2UR UR5, R19 ;  /* 0x00000000130572ca */ /* 0x000fe400000e0000 */
[----:B0-----:R-:W-:-:S05]  /*2d10*/  IADD3 R8, P0, PT, R7, R22, RZ ;  /* 0x0000001607087210 */ /* 0x001fca0007f1e0ff */
[----:B-1----:R-:W-:-:S06]  /*2d20*/  IMAD.X R9, RZ, RZ, R2, P0 ;  /* 0x000000ffff097224 */ /* 0x002fcc00000e0602 */
[----:B------:R-:W2:Y:S02]  /*2d30*/  LD.E.U8 R8, desc[UR4][R8.64] ;  /* 0x0000000408087980 */ /* 0x000ea4000c101100 */
[----:B--2---:R-:W-:-:S13]  /*2d40*/  ISETP.NE.AND P0, PT, R8, 0x1, PT ;  /* 0x000000010800780c */ /* 0x004fda0003f05270 */
[----:B------:R-:W-:Y:S05]  /*2d50*/  @!P0 BRA `(.L_x_50) ;  /* 0xffffffe400708947 */ /* 0x000fea000383ffff */
[----:B------:R-:W0:Y:S01]  /*2d60*/  LDC.64 R8, c[0x0][0x380] ;  /* 0x0000e000ff087b82 */ /* 0x000e220000000a00 */
[----:B------:R-:W-:Y:S01]  /*2d70*/  R2UR UR8, R18 ;  /* 0x00000000120872ca */ /* 0x000fe200000e0000 */
[----:B------:R-:W-:Y:S01]  /*2d80*/  IMAD.IADD R15, R20, 0x1, R7 ;  /* 0x00000001140f7824 */ /* 0x000fe200078e0207 */
[----:B------:R-:W-:Y:S01]  /*2d90*/  R2UR UR9, R19 ;  /* 0x00000000130972ca */ /* 0x000fe200000e0000 */
[----:B------:R-:W-:Y:S01]  /*2da0*/  IMAD.WIDE.U32 R12, R7, 0x4, R16 ;  /* 0x00000004070c7825 */ /* 0x000fe200078e0010 */
[C---:B------:R-:W-:Y:S02]  /*2db0*/  R2UR UR6, R18.reuse ;  /* 0x00000000120672ca */ /* 0x040fe400000e0000 */
[C---:B------:R-:W-:Y:S02]  /*2dc0*/  R2UR UR7, R19.reuse ;  /* 0x00000000130772ca */ /* 0x040fe400000e0000 */
[----:B------:R-:W-:Y:S02]  /*2dd0*/  R2UR UR4, R18 ;  /* 0x00000000120472ca */ /* 0x000fe400000e0000 */
[----:B------:R-:W-:-:S05]  /*2de0*/  R2UR UR5, R19 ;  /* 0x00000000130572ca */ /* 0x000fca00000e0000 */
[----:B------:R-:W2:Y:S04]  /*2df0*/  LD.E R10, desc[UR8][R10.64] ;  /* 0x000000080a0a7980 */ /* 0x000ea8000c101900 */
[----:B------:R-:W2:Y:S01]  /*2e00*/  LD.E R7, desc[UR6][R12.64] ;  /* 0x000000060c077980 */ /* 0x000ea2000c101900 */
[----:B0-----:R-:W-:-:S06]  /*2e10*/  IMAD.WIDE.U32 R8, R15, 0x4, R8 ;  /* 0x000000040f087825 */ /* 0x001fcc00078e0008 */
[----:B------:R-:W2:Y:S02]  /*2e20*/  LDG.E R8, desc[UR4][R8.64] ;  /* 0x0000000408087981 */ /* 0x000ea4000c1e1900 */
[----:B--2---:R-:W-:-:S05]  /*2e30*/  VIADDMNMX R7, R10, R8, R7, PT ;  /* 0x000000080a077246 */ /* 0x004fca0003800107 */
[----:B------:R3:W-:Y:S01]  /*2e40*/  ST.E desc[UR4][R12.64], R7 ;  /* 0x000000070c007985 */ /* 0x0007e2000c101904 */
[----:B------:R-:W-:Y:S05]  /*2e50*/  BRA `(.L_x_50) ;  /* 0xffffffe400307947 */ /* 0x000fea000383ffff */
.L_x_36:
[----:B--2---:R-:W0:Y:S01]  /*2e60*/  LDC R10, c[0x0][0x388] ;  /* 0x0000e200ff0a7b82 */ /* 0x004e220000000800 */
[----:B------:R-:W-:-:S05]  /*2e70*/  VIADD R7, R7, 0x1 ;  /* 0x0000000107077836 */ /* 0x000fca0000000000 */
[----:B0-----:R-:W-:-:S13]  /*2e80*/  ISETP.NE.AND P0, PT, R7, R10, PT ;  /* 0x0000000a0700720c */ /* 0x001fda0003f05270 */
[----:B------:R-:W-:Y:S05]  /*2e90*/  @!P0 BREAK.RELIABLE B1 ;  /* 0x0000000000018942 */ /* 0x000fea0003800100 */
[----:B------:R-:W-:Y:S05]  /*2ea0*/  @P0 BRA `(.L_x_55) ;  /* 0xffffffe400240947 */ /* 0x000fea000383ffff */
[----:B------:R-:W-:Y:S05]  /*2eb0*/  BSYNC.RECONVERGENT B0 ;  /* 0x0000000000007941 */ /* 0x000fea0003800200 */
.L_x_34:
[----:B------:R-:W-:Y:S01]  /*2ec0*/  ISETP.GE.U32.AND P0, PT, R0, 0xf, PT ;  /* 0x0000000f0000780c */ /* 0x000fe20003f06070 */
[----:B------:R-:W-:Y:S01]  /*2ed0*/  IMAD.MOV.U32 R7, RZ, RZ, RZ ;  /* 0x000000ffff077224 */ /* 0x000fe200078e00ff */
[----:B------:R-:W-:-:S11]  /*2ee0*/  ISETP.NE.AND P3, PT, R3, RZ, PT ;  /* 0x000000ff0300720c */ /* 0x000fd60003f65270 */
[----:B------:R-:W-:Y:S05]  /*2ef0*/  @!P0 BRA `(.L_x_56) ;  /* 0x0000000000e48947 */ /* 0x000fea0003800000 */
[----:B------:R-:W0:Y:S01]  /*2f00*/  LDC.64 R8, c[0x0][0x390] ;  /* 0x0000e400ff087b82 */ /* 0x000e220000000a00 */
[----:B------:R-:W-:Y:S01]  /*2f10*/  IADD3 R13, P0, PT, R16, 0x20, RZ ;  /* 0x00000020100d7810 */ /* 0x000fe20007f1e0ff */
[----:B------:R-:W-:Y:S01]  /*2f20*/  BSSY.RECONVERGENT B0, `(.L_x_56) ;  /* 0x0000036000007945 */ /* 0x000fe20003800200 */
[----:B------:R-:W-:-:S03]  /*2f30*/  LOP3.LUT R7, R10, 0x7ffffff0, RZ, 0xc0, !PT ;  /* 0x7ffffff00a077812 */ /* 0x000fc600078ec0ff */
[----:B------:R-:W-:Y:S02]  /*2f40*/  IMAD.X R14, RZ, RZ, R17, P0 ;  /* 0x000000ffff0e7224 */ /* 0x000fe400000e0611 */
[----:B------:R-:W-:Y:S02]  /*2f50*/  IMAD.MOV R0, RZ, RZ, -R7 ;  /* 0x000000ffff007224 */ /* 0x000fe400078e0a07 */
[----:B0-----:R-:W-:-:S03]  /*2f60*/  IMAD.WIDE.U32 R8, R4, 0x4, R8 ;  /* 0x0000000404087825 */ /* 0x001fc600078e0008 */
[----:B------:R-:W-:-:S05]  /*2f70*/  IADD3 R12, P1, PT, R8, 0x20, RZ ;  /* 0x00000020080c7810 */ /* 0x000fca0007f3e0ff */
[----:B------:R-:W-:-:S08]  /*2f80*/  IMAD.X R15, RZ, RZ, R9, P1 ;  /* 0x000000ffff0f7224 */ /* 0x000fd000008e0609 */
.L_x_57:
[----:B------:R-:W-:Y:S01]  /*2f90*/  R2UR UR4, R18 ;  /* 0x00000000120472ca */ /* 0x000fe200000e0000 */
[----:B------:R-:W-:Y:S01]  /*2fa0*/  IMAD.MOV.U32 R10, RZ, RZ, R13 ;  /* 0x000000ffff0a7224 */ /* 0x000fe200078e000d */
[----:B------:R-:W-:Y:S01]  /*2fb0*/  R2UR UR5, R19 ;  /* 0x00000000130572ca */ /* 0x000fe200000e0000 */
[----:B------:R-:W-:-:S12]  /*2fc0*/  IMAD.MOV.U32 R11, RZ, RZ, R14 ;  /* 0x000000ffff0b7224 */ /* 0x000fd800078e000e */
[----:B--2---:R-:W2:Y:S01]  /*2fd0*/  LD.E R13, desc[UR4][R10.64+-0x20] ;  /* 0xffffe0040a0d7980 */ /* 0x004ea2000c101900 */
[----:B------:R-:W-:Y:S01]  /*2fe0*/  R2UR UR6, R18 ;  /* 0x00000000120672ca */ /* 0x000fe200000e0000 */
[----:B------:R-:W-:Y:S01]  /*2ff0*/  IMAD.MOV.U32 R8, RZ, RZ, R12 ;  /* 0x000000ffff087224 */ /* 0x000fe200078e000c */
[----:B------:R-:W-:Y:S01]  /*3000*/  R2UR UR7, R19 ;  /* 0x00000000130772ca */ /* 0x000fe200000e0000 */
[----:B------:R-:W-:-:S05]  /*3010*/  IMAD.MOV.U32 R9, RZ, RZ, R15 ;  /* 0x000000ffff097224 */ /* 0x000fca00078e000f */
[----:B--2---:R0:W-:Y:S07]  /*3020*/  STG.E desc[UR4][R8.64+-0x20], R13 ;  /* 0xffffe00d08007986 */ /* 0x0041ee000c101904 */
[----:B------:R-:W2:Y:S04]  /*3030*/  LD.E R15, desc[UR6][R10.64+-0x1c] ;  /* 0xffffe4060a0f7980 */ /* 0x000ea8000c101900 */
[----:B--2---:R1:W-:Y:S04]  /*3040*/  STG.E desc[UR4][R8.64+-0x1c], R15 ;  /* 0xffffe40f08007986 */ /* 0x0043e8000c101904 */
[----:B------:R-:W2:Y:S04]  /*3050*/  LD.E R21, desc[UR6][R10.64+-0x18] ;  /* 0xffffe8060a157980 */ /* 0x000ea8000c101900 */
[----:B--2---:R2:W-:Y:S04]  /*3060*/  STG.E desc[UR4][R8.64+-0x18], R21 ;  /* 0xffffe81508007986 */ /* 0x0045e8000c101904 */
[----:B------:R-:W3:Y:S04]  /*3070*/  LD.E R23, desc[UR6][R10.64+-0x14] ;  /* 0xffffec060a177980 */ /* 0x000ee8000c101900 */
[----:B---3--:R3:W-:Y:S04]  /*3080*/  STG.E desc[UR4][R8.64+-0x14], R23 ;  /* 0xffffec1708007986 */ /* 0x0087e8000c101904 */
[----:B0-----:R-:W4:Y:S04]  /*3090*/  LD.E R13, desc[UR6][R10.64+-0x10] ;  /* 0xfffff0060a0d7980 */ /* 0x001f28000c101900 */
[----:B----4-:R0:W-:Y:S04]  /*30a0*/  STG.E desc[UR4][R8.64+-0x10], R13 ;  /* 0xfffff00d08007986 */ /* 0x0101e8000c101904 */
[----:B-1----:R-:W4:Y:S04]  /*30b0*/  LD.E R15, desc[UR6][R10.64+-0xc] ;  /* 0xfffff4060a0f7980 */ /* 0x002f28000c101900 */
[----:B----4-:R1:W-:Y:S04]  /*30c0*/  STG.E desc[UR4][R8.64+-0xc], R15 ;  /* 0xfffff40f08007986 */ /* 0x0103e8000c101904 */
[----:B--2---:R-:W2:Y:S04]  /*30d0*/  LD.E R21, desc[UR6][R10.64+-0x8] ;  /* 0xfffff8060a157980 */ /* 0x004ea8000c101900 */
[----:B--2---:R2:W-:Y:S04]  /*30e0*/  STG.E desc[UR4][R8.64+-0x8], R21 ;  /* 0xfffff81508007986 */ /* 0x0045e8000c101904 */
[----:B---3--:R-:W3:Y:S04]  /*30f0*/  LD.E R23, desc[UR6][R10.64+-0x4] ;  /* 0xfffffc060a177980 */ /* 0x008ee8000c101900 */
        /* <DEDUP_REMOVED lines=13> */
[----:B--2---:R-:W2:Y:S01]  /*31d0*/  LD.E R21, desc[UR6][R10.64+0x18] ;  /* 0x000018060a157980 */ /* 0x004ea2000c101900 */
[----:B------:R-:W-:-:S05]  /*31e0*/  VIADD R0, R0, 0x10 ;  /* 0x0000001000007836 */ /* 0x000fca0000000000 */
[----:B------:R-:W-:Y:S01]  /*31f0*/  ISETP.NE.AND P0, PT, R0, RZ, PT ;  /* 0x000000ff0000720c */ /* 0x000fe20003f05270 */
[----:B--2---:R2:W-:Y:S04]  /*3200*/  STG.E desc[UR4][R8.64+0x18], R21 ;  /* 0x0000181508007986 */ /* 0x0045e8000c101904 */
[----:B---3--:R-:W3:Y:S01]  /*3210*/  LD.E R23, desc[UR6][R10.64+0x1c] ;  /* 0x00001c060a177980 */ /* 0x008ee2000c101900 */
[----:B0-----:R-:W-:Y:S02]  /*3220*/  IADD3 R13, P1, PT, R10, 0x40, RZ ;  /* 0x000000400a0d7810 */ /* 0x001fe40007f3e0ff */
[----:B------:R-:W-:-:S03]  /*3230*/  IADD3 R12, P2, PT, R8, 0x40, RZ ;  /* 0x00000040080c7810 */ /* 0x000fc60007f5e0ff */
[----:B------:R-:W-:Y:S02]  /*3240*/  IMAD.X R14, RZ, RZ, R11, P1 ;  /* 0x000000ffff0e7224 */ /* 0x000fe400008e060b */
[----:B-1----:R-:W-:Y:S01]  /*3250*/  IMAD.X R15, RZ, RZ, R9, P2 ;  /* 0x000000ffff0f7224 */ /* 0x002fe200010e0609 */
[----:B---3--:R2:W-:Y:S01]  /*3260*/  STG.E desc[UR4][R8.64+0x1c], R23 ;  /* 0x00001c1708007986 */ /* 0x0085e2000c101904 */
[----:B------:R-:W-:Y:S06]  /*3270*/  @P0 BRA `(.L_x_57) ;  /* 0xfffffffc00440947 */ /* 0x000fec000383ffff */
[----:B------:R-:W-:Y:S05]  /*3280*/  BSYNC.RECONVERGENT B0 ;  /* 0x0000000000007941 */ /* 0x000fea0003800200 */
.L_x_56:
[----:B------:R-:W-:Y:S04]  /*3290*/  BSSY.RECONVERGENT B0, `(.L_x_26) ;  /* 0x000005c000007945 */ /* 0x000fe80003800200 */
[----:B------:R-:W-:Y:S05]  /*32a0*/  @!P3 BRA `(.L_x_58) ;  /* 0x000000040068b947 */ /* 0x000fea0003800000 */
[----:B------:R-:W-:Y:S02]  /*32b0*/  ISETP.GE.U32.AND P0, PT, R3, 0x8, PT ;  /* 0x000000080300780c */ /* 0x000fe40003f06070 */
[----:B------:R-:W-:-:S11]  /*32c0*/  ISETP.NE.AND P1, PT, R5, RZ, PT ;  /* 0x000000ff0500720c */ /* 0x000fd60003f25270 */
[----:B------:R-:W-:Y:S05]  /*32d0*/  @!P0 BRA `(.L_x_59) ;  /* 0x0000000000888947 */ /* 0x000fea0003800000 */
[----:B------:R-:W-:Y:S01]  /*32e0*/  R2UR UR4, R18 ;  /* 0x00000000120472ca */ /* 0x000fe200000e0000 */
[----:B--2---:R-:W-:Y:S01]  /*32f0*/  IMAD.WIDE.U32 R8, R7, 0x4, R16 ;  /* 0x0000000407087825 */ /* 0x004fe200078e0010 */
[----:B------:R-:W-:Y:S01]  /*3300*/  R2UR UR5, R19 ;  /* 0x00000000130572ca */ /* 0x000fe200000e0000 */
[----:B------:R-:W0:-:S12]  /*3310*/  LDC.64 R12, c[0x0][0x390] ;  /* 0x0000e400ff0c7b82 */ /* 0x000e180000000a00 */
[----:B------:R-:W2:Y:S01]  /*3320*/  LD.E R3, desc[UR4][R8.64] ;  /* 0x0000000408037980 */ /* 0x000ea2000c101900 */
[----:B------:R-:W-:Y:S01]  /*3330*/  R2UR UR6, R18 ;  /* 0x00000000120672ca */ /* 0x000fe200000e0000 */
[----:B------:R-:W-:Y:S01]  /*3340*/  IMAD.IADD R11, R4, 0x1, R7 ;  /* 0x00000001040b7824 */ /* 0x000fe200078e0207 */
[----:B------:R-:W-:-:S03]  /*3350*/  R2UR UR7, R19 ;  /* 0x00000000130772ca */ /* 0x000fc600000e0000 */
[----:B0-----:R-:W-:Y:S01]  /*3360*/  IMAD.WIDE.U32 R12, R11, 0x4, R12 ;  /* 0x000000040b0c7825 */ /* 0x001fe200078e000c */
[----:B------:R-:W-:-:S04]  /*3370*/  IADD3 R0, P0, PT, R4, R7, RZ ;  /* 0x0000000704007210 */ /* 0x000fc80007f1e0ff */
[----:B--2---:R0:W-:Y:S01]  /*3380*/  STG.E desc[UR4][R12.64], R3 ;  /* 0x000000030c007986 */ /* 0x0041e2000c101904 */
[----:B------:R-:W1:Y:S04]  /*3390*/  LDCU.64 UR4, c[0x0][0x390] ;  /* 0x00007200ff0477ac */ /* 0x000e680008000a00 */
[----:B------:R-:W2:Y:S01]  /*33a0*/  LD.E R15, desc[UR6][R8.64+0x4] ;  /* 0x00000406080f7980 */ /* 0x000ea2000c101900 */
[----:B------:R-:W-:Y:S01]  /*33b0*/  R2UR UR8, R18 ;  /* 0x00000000120872ca */ /* 0x000fe200000e0000 */
[----:B------:R-:W-:Y:S01]  /*33c0*/  IMAD.X R11, RZ, RZ, RZ, P0 ;  /* 0x000000ffff0b7224 */ /* 0x000fe200000e06ff */
[----:B------:R-:W-:Y:S02]  /*33d0*/  R2UR UR9, R19 ;  /* 0x00000000130972ca */ /* 0x000fe400000e0000 */
[----:B-1----:R-:W-:-:S04]  /*33e0*/  LEA R10, P0, R0, UR4, 0x2 ;  /* 0x00000004000a7c11 */ /* 0x002fc8000f8010ff */
[----:B------:R-:W-:-:S05]  /*33f0*/  LEA.HI.X R11, R0, UR5, R11, 0x2, P0 ;  /* 0x00000005000b7c11 */ /* 0x000fca00080f140b */
[----:B--2---:R1:W-:Y:S04]  /*3400*/  STG.E desc[UR6][R10.64+0x4], R15 ;  /* 0x0000040f0a007986 */ /* 0x0043e8000c101906 */
[----:B------:R-:W2:Y:S01]  /*3410*/  LD.E R21, desc[UR8][R8.64+0x8] ;  /* 0x0000080808157980 */ /* 0x000ea2000c101900 */
[----:B------:R-:W-:Y:S02]  /*3420*/  R2UR UR4, R18 ;  /* 0x00000000120472ca */ /* 0x000fe400000e0000 */
[----:B------:R-:W-:-:S13]  /*3430*/  R2UR UR5, R19 ;  /* 0x00000000130572ca */ /* 0x000fda00000e0000 */
[----:B--2---:R2:W-:Y:S04]  /*3440*/  STG.E desc[UR4][R10.64+0x8], R21 ;  /* 0x000008150a007986 */ /* 0x0045e8000c101904 */
[----:B0-----:R-:W3:Y:S04]  /*3450*/  LD.E R3, desc[UR6][R8.64+0xc] ;  /* 0x00000c0608037980 */ /* 0x001ee8000c101900 */
[----:B---3--:R0:W-:Y:S04]  /*3460*/  STG.E desc[UR4][R10.64+0xc], R3 ;  /* 0x00000c030a007986 */ /* 0x0081e8000c101904 */
[----:B------:R-:W3:Y:S04]  /*3470*/  LD.E R13, desc[UR6][R8.64+0x10] ;  /* 0x00001006080d7980 */ /* 0x000ee8000c101900 */
[----:B---3--:R3:W-:Y:S04]  /*3480*/  STG.E desc[UR4][R10.64+0x10], R13 ;  /* 0x0000100d0a007986 */ /* 0x0087e8000c101904 */
[----:B-1----:R-:W4:Y:S04]  /*3490*/  LD.E R15, desc[UR6][R8.64+0x14] ;  /* 0x00001406080f7980 */ /* 0x002f28000c101900 */
[----:B----4-:R3:W-:Y:S04]  /*34a0*/  STG.E desc[UR4][R10.64+0x14], R15 ;  /* 0x0000140f0a007986 */ /* 0x0107e8000c101904 */
[----:B--2---:R-:W2:Y:S04]  /*34b0*/  LD.E R21, desc[UR6][R8.64+0x18] ;  /* 0x0000180608157980 */ /* 0x004ea8000c101900 */
[----:B--2---:R3:W-:Y:S04]  /*34c0*/  STG.E desc[UR4][R10.64+0x18], R21 ;  /* 0x000018150a007986 */ /* 0x0047e8000c101904 */
[----:B0-----:R-:W2:Y:S01]  /*34d0*/  LD.E R3, desc[UR6][R8.64+0x1c] ;  /* 0x00001c0608037980 */ /* 0x001ea2000c101900 */
[----:B------:R-:W-:-:S03]  /*34e0*/  VIADD R7, R7, 0x8 ;  /* 0x0000000807077836 */ /* 0x000fc60000000000 */
[----:B--2---:R3:W-:Y:S04]  /*34f0*/  STG.E desc[UR4][R10.64+0x1c], R3 ;  /* 0x00001c030a007986 */ /* 0x0047e8000c101904 */
.L_x_59:
[----:B------:R-:W-:Y:S05]  /*3500*/  @!P1 BRA `(.L_x_58) ;  /* 0x0000000000d09947 */ /* 0x000fea0003800000 */
[----:B------:R-:W-:Y:S02]  /*3510*/  ISETP.GE.U32.AND P0, PT, R5, 0x4, PT ;  /* 0x000000040500780c */ /* 0x000fe40003f06070 */
[----:B------:R-:W-:-:S11]  /*3520*/  ISETP.NE.AND P1, PT, R6, RZ, PT ;  /* 0x000000ff0600720c */ /* 0x000fd60003f25270 */
[----:B------:R-:W-:Y:S05]  /*3530*/  @!P0 BRA `(.L_x_60) ;  /* 0x0000000000688947 */ /* 0x000fea0003800000 */
[----:B------:R-:W-:Y:S01]  /*3540*/  R2UR UR4, R18 ;  /* 0x00000000120472ca */ /* 0x000fe200000e0000 */
[----:B--2---:R-:W-:Y:S01]  /*3550*/  IMAD.WIDE.U32 R8, R7, 0x4, R16 ;  /* 0x0000000407087825 */ /* 0x004fe200078e0010 */
[----:B------:R-:W-:Y:S01]  /*3560*/  R2UR UR5, R19 ;  /* 0x00000000130572ca */ /* 0x000fe200000e0000 */
[----:B---3--:R-:W0:-:S12]  /*3570*/  LDC.64 R10, c[0x0][0x390] ;  /* 0x0000e400ff0a7b82 */ /* 0x008e180000000a00 */
        /* <DEDUP_REMOVED lines=19> */
[----:B0-----:R-:W2:Y:S01]  /*36b0*/  LD.E R3, desc[UR6][R8.64+0xc] ;  /* 0x00000c0608037980 */ /* 0x001ea2000c101900 */
[----:B------:R-:W-:-:S03]  /*36c0*/  VIADD R7, R7, 0x4 ;  /* 0x0000000407077836 */ /* 0x000fc60000000000 */
[----:B--2---:R1:W-:Y:S04]  /*36d0*/  STG.E desc[UR4][R12.64+0xc], R3 ;  /* 0x00000c030c007986 */ /* 0x0043e8000c101904 */
.L_x_60:
[----:B------:R-:W-:Y:S05]  /*36e0*/  @!P1 BRA `(.L_x_58) ;  /* 0x0000000000589947 */ /* 0x000fea0003800000 */
[----:B---3--:R-:W0:Y:S01]  /*36f0*/  LDC.64 R10, c[0x0][0x390] ;  /* 0x0000e400ff0a7b82 */ /* 0x008e220000000a00 */
[----:B-1----:R-:W-:Y:S02]  /*3700*/  IMAD.IADD R5, R4, 0x1, R7 ;  /* 0x0000000104057824 */ /* 0x002fe400078e0207 */
[----:B--2---:R-:W-:-:S04]  /*3710*/  IMAD.WIDE.U32 R8, R7, 0x4, R16 ;  /* 0x0000000407087825 */ /* 0x004fc800078e0010 */
[----:B------:R-:W-:Y:S02]  /*3720*/  IMAD.MOV R6, RZ, RZ, -R6 ;  /* 0x000000ffff067224 */ /* 0x000fe400078e0a06 */
[----:B0-----:R-:W-:-:S04]  /*3730*/  IMAD.WIDE.U32 R4, R5, 0x4, R10 ;  /* 0x0000000405047825 */ /* 0x001fc800078e000a */
[----:B------:R-:W-:Y:S02]  /*3740*/  IMAD.MOV.U32 R0, RZ, RZ, R4 ;  /* 0x000000ffff007224 */ /* 0x000fe400078e0004 */
[----:B------:R-:W-:-:S07]  /*3750*/  IMAD.MOV.U32 R7, RZ, RZ, R5 ;  /* 0x000000ffff077224 */ /* 0x000fce00078e0005 */
.L_x_61:
[----:B------:R-:W-:Y:S01]  /*3760*/  R2UR UR4, R18 ;  /* 0x00000000120472ca */ /* 0x000fe200000e0000 */
[----:B0-----:R-:W-:Y:S01]  /*3770*/  IMAD.MOV.U32 R4, RZ, RZ, R8 ;  /* 0x000000ffff047224 */ /* 0x001fe200078e0008 */
[----:B------:R-:W-:Y:S01]  /*3780*/  R2UR UR5, R19 ;  /* 0x00000000130572ca */ /* 0x000fe200000e0000 */
[----:B------:R-:W-:-:S12]  /*3790*/  IMAD.MOV.U32 R5, RZ, RZ, R9 ;  /* 0x000000ffff057224 */ /* 0x000fd800078e0009 */
[----:B------:R0:W2:Y:S01]  /*37a0*/  LD.E R3, desc[UR4][R4.64] ;  /* 0x0000000404037980 */ /* 0x0000a2000c101900 */
[----:B------:R-:W-:Y:S01]  /*37b0*/  VIADD R6, R6, 0x1 ;  /* 0x0000000106067836 */ /* 0x000fe20000000000 */
[----:B------:R-:W-:-:S04]  /*37c0*/  IADD3 R8, P2, PT, R8, 0x4, RZ ;  /* 0x0000000408087810 */ /* 0x000fc80007f5e0ff */
[----:B------:R-:W-:Y:S01]  /*37d0*/  ISETP.NE.AND P0, PT, R6, RZ, PT ;  /* 0x000000ff0600720c */ /* 0x000fe20003f05270 */
[----:B------:R-:W-:Y:S02]  /*37e0*/  IMAD.X R9, RZ, RZ, R9, P2 ;  /* 0x000000ffff097224 */ /* 0x000fe400010e0609 */
[----:B0-----:R-:W-:Y:S01]  /*37f0*/  IMAD.MOV.U32 R4, RZ, RZ, R0 ;  /* 0x000000ffff047224 */ /* 0x001fe200078e0000 */
[----:B------:R-:W-:Y:S01]  /*3800*/  IADD3 R0, P1, PT, R0, 0x4, RZ ;  /* 0x0000000400007810 */ /* 0x000fe20007f3e0ff */
[----:B------:R-:W-:-:S04]  /*3810*/  IMAD.MOV.U32 R5, RZ, RZ, R7 ;  /* 0x000000ffff057224 */ /* 0x000fc800078e0007 */
[----:B------:R-:W-:Y:S01]  /*3820*/  IMAD.X R7, RZ, RZ, R7, P1 ;  /* 0x000000ffff077224 */ /* 0x000fe200008e0607 */
[----:B--2---:R0:W-:Y:S03]  /*3830*/  STG.E desc[UR4][R4.64], R3 ;  /* 0x0000000304007986 */ /* 0x0041e6000c101904 */
[----:B------:R-:W-:Y:S05]  /*3840*/  @P0 BRA `(.L_x_61) ;  /* 0xfffffffc00c40947 */ /* 0x000fea000383ffff */
.L_x_58:
[----:B------:R-:W-:Y:S05]  /*3850*/  BSYNC.RECONVERGENT B0 ;  /* 0x0000000000007941 */ /* 0x000fea0003800200 */
.L_x_26:
[----:B------:R-:W-:Y:S01]  /*3860*/  MOV R18, 0x0 ;  /* 0x0000000000127802 */ /* 0x000fe20000000f00 */
[----:B0-----:R-:W-:Y:S02]  /*3870*/  IMAD.MOV.U32 R4, RZ, RZ, R22 ;  /* 0x000000ffff047224 */ /* 0x001fe400078e0016 */
[----:B-1----:R-:W-:Y:S01]  /*3880*/  IMAD.MOV.U32 R5, RZ, RZ, R2 ;  /* 0x000000ffff057224 */ /* 0x002fe200078e0002 */
[----:B------:R0:W1:Y:S06]  /*3890*/  LDC.64 R6, c[0x4][R18] ;  /* 0x0100000012067b82 */ /* 0x00006c0000000a00 */
[----:B--23--:R-:W-:-:S07]  /*38a0*/  LEPC R20, `(.L_x_62) ;  /* 0x000000001014794e */ /* 0x00cfce0000000000 */
[----:B01----:R-:W-:Y:S05]  /*38b0*/  CALL.ABS.NOINC R6 ;  /* 0x0000000006007343 */ /* 0x003fea0003c00000 */
.L_x_62:
[----:B------:R-:W0:Y:S01]  /*38c0*/  LDC.64 R18, c[0x4][R18] ;  /* 0x0100000012127b82 */ /* 0x000e220000000a00 */
[----:B------:R-:W-:Y:S02]  /*38d0*/  IMAD.MOV.U32 R4, RZ, RZ, R16 ;  /* 0x000000ffff047224 */ /* 0x000fe400078e0010 */
[----:B------:R-:W-:-:S07]  /*38e0*/  IMAD.MOV.U32 R5, RZ, RZ, R17 ;  /* 0x000000ffff057224 */ /* 0x000fce00078e0011 */
[----:B------:R-:W-:-:S07]  /*38f0*/  LEPC R20, `(.L_x_63) ;  /* 0x000000001014794e */ /* 0x000fce0000000000 */
[----:B0-----:R-:W-:Y:S05]  /*3900*/  CALL.ABS.NOINC R18 ;  /* 0x0000000012007343 */ /* 0x001fea0003c00000 */
.L_x_63:
[----:B------:R-:W-:Y:S05]  /*3910*/  EXIT ;  /* 0x000000000000794d */ /* 0x000fea0003800000 */
.L_x_64:
        /* <DEDUP_REMOVED lines=14> */
.L_x_66:


//--------------------- .nv.global.init           --------------------------
	.section	.nv.global.init,"aw",@progbits
.nv.global.init:
	.type		$str$1,@object
	.size		$str$1,($str - $str$1)
$str$1:
        /*0000*/ 	.byte	0x0a, 0x00
	.type		$str,@object
	.size		$str,(.L_0 - $str)
$str:
        /*0002*/ 	.byte	0x25, 0x64, 0x20, 0x2d, 0x20, 0x25, 0x64, 0x20, 0x7c, 0x20, 0x25, 0x64, 0x20, 0x7c, 0x7c, 0x00
.L_0:


//--------------------- .nv.shared._Z23shortestPathsParallelV2PiiS_ --------------------------
	.section	.nv.shared._Z23shortestPathsParallelV2PiiS_,"aw",@nobits
	.sectionflags	@""
	.align	16
	.zero		1024


//--------------------- .nv.shared.reserved.0     --------------------------
	.section	.nv.shared.reserved.0,"aw",@nobits
	.weak		__nv_reservedSMEM_offset_0_alias
	.size		__nv_reservedSMEM_offset_0_alias, 0, 64
	.other		__nv_reservedSMEM_offset_0_alias,@"STO_CUDA_RESERVED_SHARED STV_DEFAULT"
__nv_reservedSMEM_offset_0_alias:
	.zero		0
	.zero		64


//--------------------- .nv.shared._Z21shortestPathsParallelPiiS_ --------------------------
	.section	.nv.shared._Z21shortestPathsParallelPiiS_,"aw",@nobits
	.sectionflags	@""
	.align	16
	.zero		1024


//--------------------- .nv.constant0._Z23shortestPathsParallelV2PiiS_ --------------------------
	.section	.nv.constant0._Z23shortestPathsParallelV2PiiS_,"a",@progbits
	.sectionflags	@""
	.align	4
.nv.constant0._Z23shortestPathsParallelV2PiiS_:
	.zero		920


//--------------------- .nv.constant0._Z21shortestPathsParallelPiiS_ --------------------------
	.section	.nv.constant0._Z21shortestPathsParallelPiiS_,"a",@progbits
	.sectionflags	@""
	.align	4
.nv.constant0._Z21shortestPathsParallelPiiS_:
	.zero		920


//--------------------- SYMBOLS --------------------------

	.type		.nv.reservedSmem.offset0,@object
	.size		.nv.reservedSmem.offset0,0x4
	.type		.nv.reservedSmem.cap,@object
	.size		.nv.reservedSmem.cap,0x4
	.type		free,@function
	.type		vprintf,@function
	.type		malloc,@function
